// auto-generated by cutlass_sweep.gemm — config: {"arch": "sm_90", "cluster_m": 2, "cluster_n": 2, "dtype": "tf32", "stages": 3, "tile_k": 32, "tile_m": 128, "tile_n": 128}
#include "cutlass/cutlass.h"
#include "cutlass/gemm/collective/collective_builder.hpp"
#include "cutlass/gemm/device/gemm_universal_adapter.h"
#include "cutlass/gemm/kernel/gemm_universal.hpp"
#include "cutlass/epilogue/collective/collective_builder.hpp"

using ElemA = cutlass::tfloat32_t;
using ElemB = cutlass::tfloat32_t;
using ElemCD = cutlass::tfloat32_t;
using Acc  = float;
using TileShape    = cute::Shape<cute::_128, cute::_128, cute::_32>;
using ClusterShape = cute::Shape<cute::_2, cute::_2, cute::_1>;

using CollectiveEpilogue = typename cutlass::epilogue::collective::CollectiveBuilder<
    cutlass::arch::Sm90, cutlass::arch::OpClassTensorOp,
    TileShape, ClusterShape,
    cutlass::epilogue::collective::EpilogueTileAuto,
    Acc, Acc,
    ElemCD, cutlass::layout::RowMajor, 128 / cutlass::sizeof_bits<ElemCD>::value,
    ElemCD, cutlass::layout::RowMajor, 128 / cutlass::sizeof_bits<ElemCD>::value,
    cutlass::epilogue::collective::EpilogueScheduleAuto
  >::CollectiveOp;

using CollectiveMainloop = typename cutlass::gemm::collective::CollectiveBuilder<
    cutlass::arch::Sm90, cutlass::arch::OpClassTensorOp,
    ElemA, cutlass::layout::RowMajor, 128 / cutlass::sizeof_bits<ElemA>::value,
    ElemB, cutlass::layout::ColumnMajor, 128 / cutlass::sizeof_bits<ElemB>::value,
    Acc,
    TileShape, ClusterShape,
    cutlass::gemm::collective::StageCount<3>,
    cutlass::gemm::collective::KernelScheduleAuto
  >::CollectiveOp;

using GemmKernel = cutlass::gemm::kernel::GemmUniversal<
    cute::Shape<int,int,int,int>,
    CollectiveMainloop,
    CollectiveEpilogue
>;
using Gemm = cutlass::gemm::device::GemmUniversalAdapter<GemmKernel>;

// Force the device kernel symbol into the cubin without needing a host main.
auto* _anchor = &cutlass::device_kernel<GemmKernel>;


// ===== COMPILED SASS (sm_90a) =====

	.target	sm_90a

	.elftype	@"ET_EXEC"


//--------------------- .note.nv.tkinfo           --------------------------
	.section	.note.nv.tkinfo,"",@"SHT_NOTE"
	.sectionflags	@"SHF_NOTE_NV_TKINFO"
	.tkinfo
        /*0018*/ 	.word	0x00000002
        /*0030*/ 	.string	""
        /*0030*/ 	.string	"ptxas"
        /*0030*/ 	.string	"Cuda compilation tools, release 13.0, V13.0.88"
        /*0030*/ 	.string	"Build cuda_13.0.r13.0/compiler.36424714_0"
        /*0030*/ 	.string	"-arch sm_90a -m 64 "



//--------------------- .note.nv.cuinfo           --------------------------
	.section	.note.nv.cuinfo,"",@"SHT_NOTE"
	.sectionflags	@"SHF_NOTE_NV_CUINFO"
        /*0018*/ 	.short	0x0002
        /*001a*/ 	.short	0x005a
        /*001c*/ 	.short	0x0082
	.zero		2


//--------------------- .nv.info                  --------------------------
	.section	.nv.info,"",@"SHT_CUDA_INFO"
	.align	4


	//----- nvinfo : EIATTR_REGCOUNT
	.align		4
        /*0000*/ 	.byte	0x04, 0x2f
        /*0002*/ 	.short	(.L_15 - .L_14)
	.align		4
.L_14:
        /*0004*/ 	.word	index@(_ZN7cutlass13device_kernelINS_4gemm6kernel13GemmUniversalIN4cute5tupleIJiiiiEEENS1_10collective13CollectiveMmaINS1_34MainloopSm90TmaGmmaWarpSpecializedILi3ENS5_IJNS4_1CILi2EEESB_NSA_ILi1EEEEEENS1_35KernelTmaWarpSpecializedCooperativeEEENS5_IJNSA_ILi128EEESG_NSA_ILi32EEEEEENS_10tfloat32_tENS5_IJlSC_lEEESJ_SK_NS4_8TiledMMAINS4_8MMA_AtomIJNS4_4SM904GMMA30MMA_64x128x8_F32TF32TF32_SS_TNILNSO_7ScaleInE1ELSQ_1EEEEEENS4_6LayoutINS5_IJSB_SC_SC_EEENS5_IJSC_NSA_ILi0EEESV_EEEEENS5_IJNS4_10UnderscoreESY_SY_EEEEENS4_23SM90_TMA_LOAD_MULTICASTENS4_14ComposedLayoutINS4_7SwizzleILi3ELi4ELi3EEENS4_18smem_ptr_flag_bitsILi32EEENST_INS5_IJNSA_ILi8EEESH_EEENS5_IJSH_SC_EEEEEEEvNS4_8identityES11_S1B_vS1C_EENS_8epilogue10collective6detail29Sm90TmaWarpSpecializedAdapterINS1F_15DefaultEpilogueISJ_SK_SK_NS1E_6thread17LinearCombinationISJ_Li1EffLNS1J_9ScaleType4KindE0ELNS_15FloatRoundStyleE2ESJ_EENS1_15EpilogueDefaultEEEEEvvEEEEvNT_6ParamsE)
        /*0008*/ 	.word	0x000000a8


	//----- nvinfo : EIATTR_FRAME_SIZE
	.align		4
.L_15:
        /*000c*/ 	.byte	0x04, 0x11
        /*000e*/ 	.short	(.L_17 - .L_16)
	.align		4
.L_16:
        /*0010*/ 	.word	index@(_ZN7cutlass13device_kernelINS_4gemm6kernel13GemmUniversalIN4cute5tupleIJiiiiEEENS1_10collective13CollectiveMmaINS1_34MainloopSm90TmaGmmaWarpSpecializedILi3ENS5_IJNS4_1CILi2EEESB_NSA_ILi1EEEEEENS1_35KernelTmaWarpSpecializedCooperativeEEENS5_IJNSA_ILi128EEESG_NSA_ILi32EEEEEENS_10tfloat32_tENS5_IJlSC_lEEESJ_SK_NS4_8TiledMMAINS4_8MMA_AtomIJNS4_4SM904GMMA30MMA_64x128x8_F32TF32TF32_SS_TNILNSO_7ScaleInE1ELSQ_1EEEEEENS4_6LayoutINS5_IJSB_SC_SC_EEENS5_IJSC_NSA_ILi0EEESV_EEEEENS5_IJNS4_10UnderscoreESY_SY_EEEEENS4_23SM90_TMA_LOAD_MULTICASTENS4_14ComposedLayoutINS4_7SwizzleILi3ELi4ELi3EEENS4_18smem_ptr_flag_bitsILi32EEENST_INS5_IJNSA_ILi8EEESH_EEENS5_IJSH_SC_EEEEEEEvNS4_8identityES11_S1B_vS1C_EENS_8epilogue10collective6detail29Sm90TmaWarpSpecializedAdapterINS1F_15DefaultEpilogueISJ_SK_SK_NS1E_6thread17LinearCombinationISJ_Li1EffLNS1J_9ScaleType4KindE0ELNS_15FloatRoundStyleE2ESJ_EENS1_15EpilogueDefaultEEEEEvvEEEEvNT_6ParamsE)
        /*0014*/ 	.word	0x00000000


	//----- nvinfo : EIATTR_MIN_STACK_SIZE
	.align		4
.L_17:
        /*0018*/ 	.byte	0x04, 0x12
        /*001a*/ 	.short	(.L_19 - .L_18)
	.align		4
.L_18:
        /*001c*/ 	.word	index@(_ZN7cutlass13device_kernelINS_4gemm6kernel13GemmUniversalIN4cute5tupleIJiiiiEEENS1_10collective13CollectiveMmaINS1_34MainloopSm90TmaGmmaWarpSpecializedILi3ENS5_IJNS4_1CILi2EEESB_NSA_ILi1EEEEEENS1_35KernelTmaWarpSpecializedCooperativeEEENS5_IJNSA_ILi128EEESG_NSA_ILi32EEEEEENS_10tfloat32_tENS5_IJlSC_lEEESJ_SK_NS4_8TiledMMAINS4_8MMA_AtomIJNS4_4SM904GMMA30MMA_64x128x8_F32TF32TF32_SS_TNILNSO_7ScaleInE1ELSQ_1EEEEEENS4_6LayoutINS5_IJSB_SC_SC_EEENS5_IJSC_NSA_ILi0EEESV_EEEEENS5_IJNS4_10UnderscoreESY_SY_EEEEENS4_23SM90_TMA_LOAD_MULTICASTENS4_14ComposedLayoutINS4_7SwizzleILi3ELi4ELi3EEENS4_18smem_ptr_flag_bitsILi32EEENST_INS5_IJNSA_ILi8EEESH_EEENS5_IJSH_SC_EEEEEEEvNS4_8identityES11_S1B_vS1C_EENS_8epilogue10collective6detail29Sm90TmaWarpSpecializedAdapterINS1F_15DefaultEpilogueISJ_SK_SK_NS1E_6thread17LinearCombinationISJ_Li1EffLNS1J_9ScaleType4KindE0ELNS_15FloatRoundStyleE2ESJ_EENS1_15EpilogueDefaultEEEEEvvEEEEvNT_6ParamsE)
        /*0020*/ 	.word	0x00000000
.L_19:


//--------------------- .nv.compat                --------------------------
	.section	.nv.compat,"",@"SHT_CUDA_COMPAT_INFO"
	.align	4
        /*0000*/ 	.byte	0x02, 0x09, 0x01, 0x00, 0x02, 0x02, 0x04, 0x00, 0x02, 0x05, 0x05, 0x00, 0x03, 0x07, 0x01, 0x01
        /*0010*/ 	.byte	0x02, 0x03, 0x01, 0x00, 0x02, 0x06, 0x01, 0x00, 0x04, 0x0b, 0x08, 0x00, 0x00, 0x00, 0x00, 0x00
        /*0020*/ 	.byte	0x00, 0x00, 0x00, 0x00


//--------------------- .nv.info._ZN7cutlass13device_kernelINS_4gemm6kernel13GemmUniversalIN4cute5tupleIJiiiiEEENS1_10collective13CollectiveMmaINS1_34MainloopSm90TmaGmmaWarpSpecializedILi3ENS5_IJNS4_1CILi2EEESB_NSA_ILi1EEEEEENS1_35KernelTmaWarpSpecializedCooperativeEEENS5_IJNSA_ILi128EEESG_NSA_ILi32EEEEEENS_10tfloat32_tENS5_IJlSC_lEEESJ_SK_NS4_8TiledMMAINS4_8MMA_AtomIJNS4_4SM904GMMA30MMA_64x128x8_F32TF32TF32_SS_TNILNSO_7ScaleInE1ELSQ_1EEEEEENS4_6LayoutINS5_IJSB_SC_SC_EEENS5_IJSC_NSA_ILi0EEESV_EEEEENS5_IJNS4_10UnderscoreESY_SY_EEEEENS4_23SM90_TMA_LOAD_MULTICASTENS4_14ComposedLayoutINS4_7SwizzleILi3ELi4ELi3EEENS4_18smem_ptr_flag_bitsILi32EEENST_INS5_IJNSA_ILi8EEESH_EEENS5_IJSH_SC_EEEEEEEvNS4_8identityES11_S1B_vS1C_EENS_8epilogue10collective6detail29Sm90TmaWarpSpecializedAdapterINS1F_15DefaultEpilogueISJ_SK_SK_NS1E_6thread17LinearCombinationISJ_Li1EffLNS1J_9ScaleType4KindE0ELNS_15FloatRoundStyleE2ESJ_EENS1_15EpilogueDefaultEEEEEvvEEEEvNT_6ParamsE --------------------------
	.section	.nv.info._ZN7cutlass13device_kernelINS_4gemm6kernel13GemmUniversalIN4cute5tupleIJiiiiEEENS1_10collective13CollectiveMmaINS1_34MainloopSm90TmaGmmaWarpSpecializedILi3ENS5_IJNS4_1CILi2EEESB_NSA_ILi1EEEEEENS1_35KernelTmaWarpSpecializedCooperativeEEENS5_IJNSA_ILi128EEESG_NSA_ILi32EEEEEENS_10tfloat32_tENS5_IJlSC_lEEESJ_SK_NS4_8TiledMMAINS4_8MMA_AtomIJNS4_4SM904GMMA30MMA_64x128x8_F32TF32TF32_SS_TNILNSO_7ScaleInE1ELSQ_1EEEEEENS4_6LayoutINS5_IJSB_SC_SC_EEENS5_IJSC_NSA_ILi0EEESV_EEEEENS5_IJNS4_10UnderscoreESY_SY_EEEEENS4_23SM90_TMA_LOAD_MULTICASTENS4_14ComposedLayoutINS4_7SwizzleILi3ELi4ELi3EEENS4_18smem_ptr_flag_bitsILi32EEENST_INS5_IJNSA_ILi8EEESH_EEENS5_IJSH_SC_EEEEEEEvNS4_8identityES11_S1B_vS1C_EENS_8epilogue10collective6detail29Sm90TmaWarpSpecializedAdapterINS1F_15DefaultEpilogueISJ_SK_SK_NS1E_6thread17LinearCombinationISJ_Li1EffLNS1J_9ScaleType4KindE0ELNS_15FloatRoundStyleE2ESJ_EENS1_15EpilogueDefaultEEEEEvvEEEEvNT_6ParamsE,"",@"SHT_CUDA_INFO"
	.sectionflags	@""
	.align	4


	//----- nvinfo : EIATTR_CUDA_API_VERSION
	.align		4
        /*0000*/ 	.byte	0x04, 0x37
        /*0002*/ 	.short	(.L_21 - .L_20)
.L_20:
        /*0004*/ 	.word	0x00000082


	//----- nvinfo : EIATTR_KPARAM_INFO
	.align		4
.L_21:
        /*0008*/ 	.byte	0x04, 0x17
        /*000a*/ 	.short	(.L_23 - .L_22)
.L_22:
        /*000c*/ 	.word	0x00000000
        /*0010*/ 	.short	0x0000
        /*0012*/ 	.short	0x0070
        /*0014*/ 	.byte	0x00, 0xf0, 0x01, 0x10


	//----- nvinfo : EIATTR_SPARSE_MMA_MASK
	.align		4
.L_23:
        /*0018*/ 	.byte	0x03, 0x50
        /*001a*/ 	.short	0x0000


	//----- nvinfo : EIATTR_MAXREG_COUNT
	.align		4
        /*001c*/ 	.byte	0x03, 0x1b
        /*001e*/ 	.short	0x00a8


	//----- nvinfo : EIATTR_NUM_BARRIERS
	.align		4
        /*0020*/ 	.byte	0x02, 0x4c
        /*0022*/ 	.byte	0x01
	.zero		1


	//----- nvinfo : EIATTR_EXTERNS
	.align		4
        /*0024*/ 	.byte	0x04, 0x0f
        /*0026*/ 	.short	(.L_25 - .L_24)


	//   ....[0]....
	.align		4
.L_24:
        /*0028*/ 	.word	index@(__assertfail)


	//----- nvinfo : EIATTR_MERCURY_ISA_VERSION
	.align		4
.L_25:
        /*002c*/ 	.byte	0x03, 0x5f
        /*002e*/ 	.short	0x0101


	//----- nvinfo : EIATTR_INT_WARP_WIDE_INSTR_OFFSETS
	.align		4
        /*0030*/ 	.byte	0x04, 0x31
        /*0032*/ 	.short	(.L_27 - .L_26)


	//   ....[0]....
.L_26:
        /*0034*/ 	.word	0x00000460


	//   ....[1]....
        /*0038*/ 	.word	0x00000490


	//   ....[2]....
        /*003c*/ 	.word	0x00000630


	//   ....[3]....
        /*0040*/ 	.word	0x00001ee0


	//----- nvinfo : EIATTR_COOP_GROUP_MASK_REGIDS
	.align		4
.L_27:
        /*0044*/ 	.byte	0x04, 0x29
        /*0046*/ 	.short	(.L_29 - .L_28)


	//   ....[0]....
.L_28:
        /*0048*/ 	.word	0xffffffff


	//   ....[1]....
        /*004c*/ 	.word	0xffffffff


	//   ....[2]....
        /*0050*/ 	.word	0xffffffff


	//   ....[3]....
        /*0054*/ 	.word	0xffffffff


	//   ....[4]....
        /*0058*/ 	.word	0xffffffff


	//   ....[5]....
        /*005c*/ 	.word	0xffffffff


	//----- nvinfo : EIATTR_COOP_GROUP_INSTR_OFFSETS
	.align		4
.L_29:
        /*0060*/ 	.byte	0x04, 0x28
        /*0062*/ 	.short	(.L_31 - .L_30)


	//   ....[0]....
.L_30:
        /*0064*/ 	.word	0x00000060


	//   ....[1]....
        /*0068*/ 	.word	0x00000070


	//   ....[2]....
        /*006c*/ 	.word	0x00000130


	//   ....[3]....
        /*0070*/ 	.word	0x000002b0


	//   ....[4]....
        /*0074*/ 	.word	0x000007e0


	//   ....[5]....
        /*0078*/ 	.word	0x00001460


	//----- nvinfo : EIATTR_REG_RECONFIG
	.align		4
.L_31:
        /*007c*/ 	.byte	0x01, 0x54
	.zero		2


	//----- nvinfo : EIATTR_SYSCALL_OFFSETS
	.align		4
        /*0080*/ 	.byte	0x04, 0x46
        /*0082*/ 	.short	(.L_33 - .L_32)


	//   ....[0]....
.L_32:
        /*0084*/ 	.word	0x00001650


	//----- nvinfo : EIATTR_MBARRIER_INSTR_OFFSETS
	.align		4
.L_33:
        /*0088*/ 	.byte	0x04, 0x39
        /*008a*/ 	.short	(.L_35 - .L_34)


	//   ....[0]....
.L_34:
        /*008c*/ 	.word	0x00000230
        /*0090*/ 	.word	0x000000ff
        /*0094*/ 	.word	0x00000000
        /*0098*/ 	.short	0x0100
        /*009a*/ 	.byte	0x08
	.zero		1


	//   ....[1]....
        /*009c*/ 	.word	0x00000240
        /*00a0*/ 	.word	0x000000ff
        /*00a4*/ 	.word	0x00000018
        /*00a8*/ 	.short	0x0100
        /*00aa*/ 	.byte	0x08
	.zero		1


	//   ....[2]....
        /*00ac*/ 	.word	0x00000250
        /*00b0*/ 	.word	0x000000ff
        /*00b4*/ 	.word	0x00000008
        /*00b8*/ 	.short	0x0100
        /*00ba*/ 	.byte	0x08
	.zero		1


	//   ....[3]....
        /*00bc*/ 	.word	0x00000260
        /*00c0*/ 	.word	0x000000ff
        /*00c4*/ 	.word	0x00000020
        /*00c8*/ 	.short	0x0100
        /*00ca*/ 	.byte	0x08
	.zero		1


	//   ....[4]....
        /*00cc*/ 	.word	0x00000270
        /*00d0*/ 	.word	0x000000ff
        /*00d4*/ 	.word	0x00000010
        /*00d8*/ 	.short	0x0100
        /*00da*/ 	.byte	0x08
	.zero		1


	//   ....[5]....
        /*00dc*/ 	.word	0x00000280
        /*00e0*/ 	.word	0x000000ff
        /*00e4*/ 	.word	0x00000028
        /*00e8*/ 	.short	0x0100
        /*00ea*/ 	.byte	0x08
	.zero		1


	//   ....[6]....
        /*00ec*/ 	.word	0x000006c0
        /*00f0*/ 	.word	0x000000ff
        /*00f4*/ 	.word	0x00000040
        /*00f8*/ 	.short	0x0100
        /*00fa*/ 	.byte	0x06
	.zero		1


	//   ....[7]....
        /*00fc*/ 	.word	0x00000760
        /*0100*/ 	.word	0x000000ff
        /*0104*/ 	.word	0x00000048
        /*0108*/ 	.short	0x0100
        /*010a*/ 	.byte	0x06
	.zero		1


	//   ....[8]....
        /*010c*/ 	.word	0x00001710
        /*0110*/ 	.word	0x00000003
        /*0114*/ 	.word	0x00000000
        /*0118*/ 	.short	0x010a
        /*011a*/ 	.byte	0x3f
	.zero		1


	//   ....[9]....
        /*011c*/ 	.word	0x00001770
        /*0120*/ 	.word	0x00000003
        /*0124*/ 	.word	0x00000000
        /*0128*/ 	.short	0x010a
        /*012a*/ 	.byte	0x3f
	.zero		1


	//   ....[10]....
        /*012c*/ 	.word	0x00001af0
        /*0130*/ 	.word	0x00000005
        /*0134*/ 	.word	0x00000000
        /*0138*/ 	.short	0x010a
        /*013a*/ 	.byte	0x3f
	.zero		1


	//   ....[11]....
        /*013c*/ 	.word	0x00001b30
        /*0140*/ 	.word	0x00000005
        /*0144*/ 	.word	0x00000000
        /*0148*/ 	.short	0x010a
        /*014a*/ 	.byte	0x3f
	.zero		1


	//   ....[12]....
        /*014c*/ 	.word	0x00001d90
        /*0150*/ 	.word	0x00000004
        /*0154*/ 	.word	0x00000000
        /*0158*/ 	.short	0x0101
        /*015a*/ 	.byte	0x3f
	.zero		1


	//   ....[13]....
        /*015c*/ 	.word	0x00001f80
        /*0160*/ 	.word	0x00000000
        /*0164*/ 	.word	0x00000000
        /*0168*/ 	.short	0x0101
        /*016a*/ 	.byte	0x3f
	.zero		1


	//   ....[14]....
        /*016c*/ 	.word	0x00007140
        /*0170*/ 	.word	0x00000015
        /*0174*/ 	.word	0x00000018
        /*0178*/ 	.short	0x010a
        /*017a*/ 	.byte	0x3f
	.zero		1


	//   ....[15]....
        /*017c*/ 	.word	0x00007510
        /*0180*/ 	.word	0x00000006
        /*0184*/ 	.word	0x00000048
        /*0188*/ 	.short	0x0101
        /*018a*/ 	.byte	0x3f
	.zero		1


	//   ....[16]....
        /*018c*/ 	.word	0x00007c40
        /*0190*/ 	.word	0x00000007
        /*0194*/ 	.word	0x00000000
        /*0198*/ 	.short	0x010a
        /*019a*/ 	.byte	0x3f
	.zero		1


	//   ....[17]....
        /*019c*/ 	.word	0x00007cc0
        /*01a0*/ 	.word	0x00000006
        /*01a4*/ 	.word	0x00000000
        /*01a8*/ 	.short	0x010a
        /*01aa*/ 	.byte	0x3f
	.zero		1


	//   ....[18]....
        /*01ac*/ 	.word	0x00007d50
        /*01b0*/ 	.word	0x00000003
        /*01b4*/ 	.word	0x00000000
        /*01b8*/ 	.short	0x010a
        /*01ba*/ 	.byte	0x3f
	.zero		1


	//   ....[19]....
        /*01bc*/ 	.word	0x00007db0
        /*01c0*/ 	.word	0x00000003
        /*01c4*/ 	.word	0x00000000
        /*01c8*/ 	.short	0x010a
        /*01ca*/ 	.byte	0x3f
	.zero		1


	//   ....[20]....
        /*01cc*/ 	.word	0x00007e00
        /*01d0*/ 	.word	0x00000005
        /*01d4*/ 	.word	0x00000000
        /*01d8*/ 	.short	0x010a
        /*01da*/ 	.byte	0x3f
	.zero		1


	//   ....[21]....
        /*01dc*/ 	.word	0x00007ed0
        /*01e0*/ 	.word	0x00000015
        /*01e4*/ 	.word	0x00000018
        /*01e8*/ 	.short	0x010a
        /*01ea*/ 	.byte	0x3f
	.zero		1


	//   ....[22]....
        /*01ec*/ 	.word	0x00007fa0
        /*01f0*/ 	.word	0x00000007
        /*01f4*/ 	.word	0x00000000
        /*01f8*/ 	.short	0x010a
        /*01fa*/ 	.byte	0x3f
	.zero		1


	//   ....[23]....
        /*01fc*/ 	.word	0x00007ff0
        /*0200*/ 	.word	0x00000006
        /*0204*/ 	.word	0x00000000
        /*0208*/ 	.short	0x010a
        /*020a*/ 	.byte	0x3f
	.zero		1


	//----- nvinfo : EIATTR_NUM_MBARRIERS
	.align		4
.L_35:
        /*020c*/ 	.byte	0x03, 0x38
        /*020e*/ 	.short	0x0008


	//----- nvinfo : EIATTR_EXIT_INSTR_OFFSETS
	.align		4
        /*0210*/ 	.byte	0x04, 0x1c
        /*0212*/ 	.short	(.L_37 - .L_36)


	//   ....[0]....
.L_36:
        /*0214*/ 	.word	0x000009b0


	//   ....[1]....
        /*0218*/ 	.word	0x000011c0


	//   ....[2]....
        /*021c*/ 	.word	0x00006800


	//   ....[3]....
        /*0220*/ 	.word	0x00006d60


	//   ....[4]....
        /*0224*/ 	.word	0x00007da0


	//----- nvinfo : EIATTR_MAX_THREADS
	.align		4
.L_37:
        /*0228*/ 	.byte	0x04, 0x05
        /*022a*/ 	.short	(.L_39 - .L_38)
.L_38:
        /*022c*/ 	.word	0x00000180
        /*0230*/ 	.word	0x00000001
        /*0234*/ 	.word	0x00000001


	//----- nvinfo : EIATTR_CRS_STACK_SIZE
	.align		4
.L_39:
        /*0238*/ 	.byte	0x04, 0x1e
        /*023a*/ 	.short	(.L_41 - .L_40)
.L_40:
        /*023c*/ 	.word	0x00000000


	//----- nvinfo : EIATTR_CBANK_PARAM_SIZE
	.align		4
.L_41:
        /*0240*/ 	.byte	0x03, 0x19
        /*0242*/ 	.short	0x0470


	//----- nvinfo : EIATTR_PARAM_CBANK
	.align		4
        /*0244*/ 	.byte	0x04, 0x0a
        /*0246*/ 	.short	(.L_43 - .L_42)
	.align		4
.L_42:
        /*0248*/ 	.word	index@(.nv.constant0._ZN7cutlass13device_kernelINS_4gemm6kernel13GemmUniversalIN4cute5tupleIJiiiiEEENS1_10collective13CollectiveMmaINS1_34MainloopSm90TmaGmmaWarpSpecializedILi3ENS5_IJNS4_1CILi2EEESB_NSA_ILi1EEEEEENS1_35KernelTmaWarpSpecializedCooperativeEEENS5_IJNSA_ILi128EEESG_NSA_ILi32EEEEEENS_10tfloat32_tENS5_IJlSC_lEEESJ_SK_NS4_8TiledMMAINS4_8MMA_AtomIJNS4_4SM904GMMA30MMA_64x128x8_F32TF32TF32_SS_TNILNSO_7ScaleInE1ELSQ_1EEEEEENS4_6LayoutINS5_IJSB_SC_SC_EEENS5_IJSC_NSA_ILi0EEESV_EEEEENS5_IJNS4_10UnderscoreESY_SY_EEEEENS4_23SM90_TMA_LOAD_MULTICASTENS4_14ComposedLayoutINS4_7SwizzleILi3ELi4ELi3EEENS4_18smem_ptr_flag_bitsILi32EEENST_INS5_IJNSA_ILi8EEESH_EEENS5_IJSH_SC_EEEEEEEvNS4_8identityES11_S1B_vS1C_EENS_8epilogue10collective6detail29Sm90TmaWarpSpecializedAdapterINS1F_15DefaultEpilogueISJ_SK_SK_NS1E_6thread17LinearCombinationISJ_Li1EffLNS1J_9ScaleType4KindE0ELNS_15FloatRoundStyleE2ESJ_EENS1_15EpilogueDefaultEEEEEvvEEEEvNT_6ParamsE)
        /*024c*/ 	.short	0x0210
        /*024e*/ 	.short	0x0470


	//----- nvinfo : EIATTR_SW_WAR
	.align		4
.L_43:
        /*0250*/ 	.byte	0x04, 0x36
        /*0252*/ 	.short	(.L_45 - .L_44)
.L_44:
        /*0254*/ 	.word	0x00000008
.L_45:


//--------------------- .nv.callgraph             --------------------------
	.section	.nv.callgraph,"",@"SHT_CUDA_CALLGRAPH"
	.align	4
	.sectionentsize	8
	.align		4
        /*0000*/ 	.word	0x00000000
	.align		4
        /*0004*/ 	.word	0xffffffff
	.align		4
        /*0008*/ 	.word	index@(_ZN7cutlass13device_kernelINS_4gemm6kernel13GemmUniversalIN4cute5tupleIJiiiiEEENS1_10collective13CollectiveMmaINS1_34MainloopSm90TmaGmmaWarpSpecializedILi3ENS5_IJNS4_1CILi2EEESB_NSA_ILi1EEEEEENS1_35KernelTmaWarpSpecializedCooperativeEEENS5_IJNSA_ILi128EEESG_NSA_ILi32EEEEEENS_10tfloat32_tENS5_IJlSC_lEEESJ_SK_NS4_8TiledMMAINS4_8MMA_AtomIJNS4_4SM904GMMA30MMA_64x128x8_F32TF32TF32_SS_TNILNSO_7ScaleInE1ELSQ_1EEEEEENS4_6LayoutINS5_IJSB_SC_SC_EEENS5_IJSC_NSA_ILi0EEESV_EEEEENS5_IJNS4_10UnderscoreESY_SY_EEEEENS4_23SM90_TMA_LOAD_MULTICASTENS4_14ComposedLayoutINS4_7SwizzleILi3ELi4ELi3EEENS4_18smem_ptr_flag_bitsILi32EEENST_INS5_IJNSA_ILi8EEESH_EEENS5_IJSH_SC_EEEEEEEvNS4_8identityES11_S1B_vS1C_EENS_8epilogue10collective6detail29Sm90TmaWarpSpecializedAdapterINS1F_15DefaultEpilogueISJ_SK_SK_NS1E_6thread17LinearCombinationISJ_Li1EffLNS1J_9ScaleType4KindE0ELNS_15FloatRoundStyleE2ESJ_EENS1_15EpilogueDefaultEEEEEvvEEEEvNT_6ParamsE)
	.align		4
        /*000c*/ 	.word	index@(__assertfail)
	.align		4
        /*0010*/ 	.word	0x00000000
	.align		4
        /*0014*/ 	.word	0xfffffffe
	.align		4
        /*0018*/ 	.word	0x00000000
	.align		4
        /*001c*/ 	.word	0xfffffffd
	.align		4
        /*0020*/ 	.word	0x00000000
	.align		4
        /*0024*/ 	.word	0xfffffffc


//--------------------- .nv.constant4             --------------------------
	.section	.nv.constant4,"a",@progbits
	.align	8
	.align		8
.nv.constant4:
        /*0000*/ 	.dword	__assertfail
	.align		8
        /*0008*/ 	.dword	__unnamed_1
	.align		8
        /*0010*/ 	.dword	_ZN39_INTERNAL_76ea8f43_4_k_cu_55201837_65464cuda3std3__45__cpo5beginE
	.align		8
        /*0018*/ 	.dword	_ZN39_INTERNAL_76ea8f43_4_k_cu_55201837_65464cuda3std3__45__cpo3endE
	.align		8
        /*0020*/ 	.dword	_ZN39_INTERNAL_76ea8f43_4_k_cu_55201837_65464cuda3std3__45__cpo6cbeginE
	.align		8
        /*0028*/ 	.dword	_ZN39_INTERNAL_76ea8f43_4_k_cu_55201837_65464cuda3std3__45__cpo4cendE
	.align		8
        /*0030*/ 	.dword	_ZN39_INTERNAL_76ea8f43_4_k_cu_55201837_65464cuda3std3__441_GLOBAL__N__76ea8f43_4_k_cu_55201837_65466ignoreE
	.align		8
        /*0038*/ 	.dword	_ZN39_INTERNAL_76ea8f43_4_k_cu_55201837_65464cuda3std3__419piecewise_constructE
	.align		8
        /*0040*/ 	.dword	_ZN39_INTERNAL_76ea8f43_4_k_cu_55201837_65464cuda3std3__48in_placeE
	.align		8
        /*0048*/ 	.dword	_ZN39_INTERNAL_76ea8f43_4_k_cu_55201837_65464cuda3std6ranges3__45__cpo4swapE
	.align		8
        /*0050*/ 	.dword	_ZN39_INTERNAL_76ea8f43_4_k_cu_55201837_65464cuda3std6ranges3__45__cpo9iter_moveE
	.align		8
        /*0058*/ 	.dword	_ZN39_INTERNAL_76ea8f43_4_k_cu_55201837_65464cute7productE
	.align		8
        /*0060*/ 	.dword	_ZN39_INTERNAL_76ea8f43_4_k_cu_55201837_65464cute1_E
	.align		8
        /*0068*/ 	.dword	$str$22
	.align		8
        /*0070*/ 	.dword	$str$23


//--------------------- .text._ZN7cutlass13device_kernelINS_4gemm6kernel13GemmUniversalIN4cute5tupleIJiiiiEEENS1_10collective13CollectiveMmaINS1_34MainloopSm90TmaGmmaWarpSpecializedILi3ENS5_IJNS4_1CILi2EEESB_NSA_ILi1EEEEEENS1_35KernelTmaWarpSpecializedCooperativeEEENS5_IJNSA_ILi128EEESG_NSA_ILi32EEEEEENS_10tfloat32_tENS5_IJlSC_lEEESJ_SK_NS4_8TiledMMAINS4_8MMA_AtomIJNS4_4SM904GMMA30MMA_64x128x8_F32TF32TF32_SS_TNILNSO_7ScaleInE1ELSQ_1EEEEEENS4_6LayoutINS5_IJSB_SC_SC_EEENS5_IJSC_NSA_ILi0EEESV_EEEEENS5_IJNS4_10UnderscoreESY_SY_EEEEENS4_23SM90_TMA_LOAD_MULTICASTENS4_14ComposedLayoutINS4_7SwizzleILi3ELi4ELi3EEENS4_18smem_ptr_flag_bitsILi32EEENST_INS5_IJNSA_ILi8EEESH_EEENS5_IJSH_SC_EEEEEEEvNS4_8identityES11_S1B_vS1C_EENS_8epilogue10collective6detail29Sm90TmaWarpSpecializedAdapterINS1F_15DefaultEpilogueISJ_SK_SK_NS1E_6thread17LinearCombinationISJ_Li1EffLNS1J_9ScaleType4KindE0ELNS_15FloatRoundStyleE2ESJ_EENS1_15EpilogueDefaultEEEEEvvEEEEvNT_6ParamsE --------------------------
	.section	.text._ZN7cutlass13device_kernelINS_4gemm6kernel13GemmUniversalIN4cute5tupleIJiiiiEEENS1_10collective13CollectiveMmaINS1_34MainloopSm90TmaGmmaWarpSpecializedILi3ENS5_IJNS4_1CILi2EEESB_NSA_ILi1EEEEEENS1_35KernelTmaWarpSpecializedCooperativeEEENS5_IJNSA_ILi128EEESG_NSA_ILi32EEEEEENS_10tfloat32_tENS5_IJlSC_lEEESJ_SK_NS4_8TiledMMAINS4_8MMA_AtomIJNS4_4SM904GMMA30MMA_64x128x8_F32TF32TF32_SS_TNILNSO_7ScaleInE1ELSQ_1EEEEEENS4_6LayoutINS5_IJSB_SC_SC_EEENS5_IJSC_NSA_ILi0EEESV_EEEEENS5_IJNS4_10UnderscoreESY_SY_EEEEENS4_23SM90_TMA_LOAD_MULTICASTENS4_14ComposedLayoutINS4_7SwizzleILi3ELi4ELi3EEENS4_18smem_ptr_flag_bitsILi32EEENST_INS5_IJNSA_ILi8EEESH_EEENS5_IJSH_SC_EEEEEEEvNS4_8identityES11_S1B_vS1C_EENS_8epilogue10collective6detail29Sm90TmaWarpSpecializedAdapterINS1F_15DefaultEpilogueISJ_SK_SK_NS1E_6thread17LinearCombinationISJ_Li1EffLNS1J_9ScaleType4KindE0ELNS_15FloatRoundStyleE2ESJ_EENS1_15EpilogueDefaultEEEEEvvEEEEvNT_6ParamsE,"ax",@progbits
	.align	128
.text._ZN7cutlass13device_kernelINS_4gemm6kernel13GemmUniversalIN4cute5tupleIJiiiiEEENS1_10collective13CollectiveMmaINS1_34MainloopSm90TmaGmmaWarpSpecializedILi3ENS5_IJNS4_1CILi2EEESB_NSA_ILi1EEEEEENS1_35KernelTmaWarpSpecializedCooperativeEEENS5_IJNSA_ILi128EEESG_NSA_ILi32EEEEEENS_10tfloat32_tENS5_IJlSC_lEEESJ_SK_NS4_8TiledMMAINS4_8MMA_AtomIJNS4_4SM904GMMA30MMA_64x128x8_F32TF32TF32_SS_TNILNSO_7ScaleInE1ELSQ_1EEEEEENS4_6LayoutINS5_IJSB_SC_SC_EEENS5_IJSC_NSA_ILi0EEESV_EEEEENS5_IJNS4_10UnderscoreESY_SY_EEEEENS4_23SM90_TMA_LOAD_MULTICASTENS4_14ComposedLayoutINS4_7SwizzleILi3ELi4ELi3EEENS4_18smem_ptr_flag_bitsILi32EEENST_INS5_IJNSA_ILi8EEESH_EEENS5_IJSH_SC_EEEEEEEvNS4_8identityES11_S1B_vS1C_EENS_8epilogue10collective6detail29Sm90TmaWarpSpecializedAdapterINS1F_15DefaultEpilogueISJ_SK_SK_NS1E_6thread17LinearCombinationISJ_Li1EffLNS1J_9ScaleType4KindE0ELNS_15FloatRoundStyleE2ESJ_EENS1_15EpilogueDefaultEEEEEvvEEEEvNT_6ParamsE:
        .type           _ZN7cutlass13device_kernelINS_4gemm6kernel13GemmUniversalIN4cute5tupleIJiiiiEEENS1_10collective13CollectiveMmaINS1_34MainloopSm90TmaGmmaWarpSpecializedILi3ENS5_IJNS4_1CILi2EEESB_NSA_ILi1EEEEEENS1_35KernelTmaWarpSpecializedCooperativeEEENS5_IJNSA_ILi128EEESG_NSA_ILi32EEEEEENS_10tfloat32_tENS5_IJlSC_lEEESJ_SK_NS4_8TiledMMAINS4_8MMA_AtomIJNS4_4SM904GMMA30MMA_64x128x8_F32TF32TF32_SS_TNILNSO_7ScaleInE1ELSQ_1EEEEEENS4_6LayoutINS5_IJSB_SC_SC_EEENS5_IJSC_NSA_ILi0EEESV_EEEEENS5_IJNS4_10UnderscoreESY_SY_EEEEENS4_23SM90_TMA_LOAD_MULTICASTENS4_14ComposedLayoutINS4_7SwizzleILi3ELi4ELi3EEENS4_18smem_ptr_flag_bitsILi32EEENST_INS5_IJNSA_ILi8EEESH_EEENS5_IJSH_SC_EEEEEEEvNS4_8identityES11_S1B_vS1C_EENS_8epilogue10collective6detail29Sm90TmaWarpSpecializedAdapterINS1F_15DefaultEpilogueISJ_SK_SK_NS1E_6thread17LinearCombinationISJ_Li1EffLNS1J_9ScaleType4KindE0ELNS_15FloatRoundStyleE2ESJ_EENS1_15EpilogueDefaultEEEEEvvEEEEvNT_6ParamsE,@function
        .size           _ZN7cutlass13device_kernelINS_4gemm6kernel13GemmUniversalIN4cute5tupleIJiiiiEEENS1_10collective13CollectiveMmaINS1_34MainloopSm90TmaGmmaWarpSpecializedILi3ENS5_IJNS4_1CILi2EEESB_NSA_ILi1EEEEEENS1_35KernelTmaWarpSpecializedCooperativeEEENS5_IJNSA_ILi128EEESG_NSA_ILi32EEEEEENS_10tfloat32_tENS5_IJlSC_lEEESJ_SK_NS4_8TiledMMAINS4_8MMA_AtomIJNS4_4SM904GMMA30MMA_64x128x8_F32TF32TF32_SS_TNILNSO_7ScaleInE1ELSQ_1EEEEEENS4_6LayoutINS5_IJSB_SC_SC_EEENS5_IJSC_NSA_ILi0EEESV_EEEEENS5_IJNS4_10UnderscoreESY_SY_EEEEENS4_23SM90_TMA_LOAD_MULTICASTENS4_14ComposedLayoutINS4_7SwizzleILi3ELi4ELi3EEENS4_18smem_ptr_flag_bitsILi32EEENST_INS5_IJNSA_ILi8EEESH_EEENS5_IJSH_SC_EEEEEEEvNS4_8identityES11_S1B_vS1C_EENS_8epilogue10collective6detail29Sm90TmaWarpSpecializedAdapterINS1F_15DefaultEpilogueISJ_SK_SK_NS1E_6thread17LinearCombinationISJ_Li1EffLNS1J_9ScaleType4KindE0ELNS_15FloatRoundStyleE2ESJ_EENS1_15EpilogueDefaultEEEEEvvEEEEvNT_6ParamsE,(.L_x_195 - _ZN7cutlass13device_kernelINS_4gemm6kernel13GemmUniversalIN4cute5tupleIJiiiiEEENS1_10collective13CollectiveMmaINS1_34MainloopSm90TmaGmmaWarpSpecializedILi3ENS5_IJNS4_1CILi2EEESB_NSA_ILi1EEEEEENS1_35KernelTmaWarpSpecializedCooperativeEEENS5_IJNSA_ILi128EEESG_NSA_ILi32EEEEEENS_10tfloat32_tENS5_IJlSC_lEEESJ_SK_NS4_8TiledMMAINS4_8MMA_AtomIJNS4_4SM904GMMA30MMA_64x128x8_F32TF32TF32_SS_TNILNSO_7ScaleInE1ELSQ_1EEEEEENS4_6LayoutINS5_IJSB_SC_SC_EEENS5_IJSC_NSA_ILi0EEESV_EEEEENS5_IJNS4_10UnderscoreESY_SY_EEEEENS4_23SM90_TMA_LOAD_MULTICASTENS4_14ComposedLayoutINS4_7SwizzleILi3ELi4ELi3EEENS4_18smem_ptr_flag_bitsILi32EEENST_INS5_IJNSA_ILi8EEESH_EEENS5_IJSH_SC_EEEEEEEvNS4_8identityES11_S1B_vS1C_EENS_8epilogue10collective6detail29Sm90TmaWarpSpecializedAdapterINS1F_15DefaultEpilogueISJ_SK_SK_NS1E_6thread17LinearCombinationISJ_Li1EffLNS1J_9ScaleType4KindE0ELNS_15FloatRoundStyleE2ESJ_EENS1_15EpilogueDefaultEEEEEvvEEEEvNT_6ParamsE)
        .other          _ZN7cutlass13device_kernelINS_4gemm6kernel13GemmUniversalIN4cute5tupleIJiiiiEEENS1_10collective13CollectiveMmaINS1_34MainloopSm90TmaGmmaWarpSpecializedILi3ENS5_IJNS4_1CILi2EEESB_NSA_ILi1EEEEEENS1_35KernelTmaWarpSpecializedCooperativeEEENS5_IJNSA_ILi128EEESG_NSA_ILi32EEEEEENS_10tfloat32_tENS5_IJlSC_lEEESJ_SK_NS4_8TiledMMAINS4_8MMA_AtomIJNS4_4SM904GMMA30MMA_64x128x8_F32TF32TF32_SS_TNILNSO_7ScaleInE1ELSQ_1EEEEEENS4_6LayoutINS5_IJSB_SC_SC_EEENS5_IJSC_NSA_ILi0EEESV_EEEEENS5_IJNS4_10UnderscoreESY_SY_EEEEENS4_23SM90_TMA_LOAD_MULTICASTENS4_14ComposedLayoutINS4_7SwizzleILi3ELi4ELi3EEENS4_18smem_ptr_flag_bitsILi32EEENST_INS5_IJNSA_ILi8EEESH_EEENS5_IJSH_SC_EEEEEEEvNS4_8identityES11_S1B_vS1C_EENS_8epilogue10collective6detail29Sm90TmaWarpSpecializedAdapterINS1F_15DefaultEpilogueISJ_SK_SK_NS1E_6thread17LinearCombinationISJ_Li1EffLNS1J_9ScaleType4KindE0ELNS_15FloatRoundStyleE2ESJ_EENS1_15EpilogueDefaultEEEEEvvEEEEvNT_6ParamsE,@"STO_CUDA_ENTRY STV_DEFAULT"
_ZN7cutlass13device_kernelINS_4gemm6kernel13GemmUniversalIN4cute5tupleIJiiiiEEENS1_10collective13CollectiveMmaINS1_34MainloopSm90TmaGmmaWarpSpecializedILi3ENS5_IJNS4_1CILi2EEESB_NSA_ILi1EEEEEENS1_35KernelTmaWarpSpecializedCooperativeEEENS5_IJNSA_ILi128EEESG_NSA_ILi32EEEEEENS_10tfloat32_tENS5_IJlSC_lEEESJ_SK_NS4_8TiledMMAINS4_8MMA_AtomIJNS4_4SM904GMMA30MMA_64x128x8_F32TF32TF32_SS_TNILNSO_7ScaleInE1ELSQ_1EEEEEENS4_6LayoutINS5_IJSB_SC_SC_EEENS5_IJSC_NSA_ILi0EEESV_EEEEENS5_IJNS4_10UnderscoreESY_SY_EEEEENS4_23SM90_TMA_LOAD_MULTICASTENS4_14ComposedLayoutINS4_7SwizzleILi3ELi4ELi3EEENS4_18smem_ptr_flag_bitsILi32EEENST_INS5_IJNSA_ILi8EEESH_EEENS5_IJSH_SC_EEEEEEEvNS4_8identityES11_S1B_vS1C_EENS_8epilogue10collective6detail29Sm90TmaWarpSpecializedAdapterINS1F_15DefaultEpilogueISJ_SK_SK_NS1E_6thread17LinearCombinationISJ_Li1EffLNS1J_9ScaleType4KindE0ELNS_15FloatRoundStyleE2ESJ_EENS1_15EpilogueDefaultEEEEEvvEEEEvNT_6ParamsE:
[----:B------:R-:W0:Y:S01]  /*0000*/  LDC R1, c[0x0][0x28] ;  /* 0x00000a00ff017b82 */ /* 0x000e220000000800 */
[----:B------:R-:W1:Y:S01]  /*0010*/  S2R R95, SR_TID.X ;  /* 0x00000000005f7919 */ /* 0x000e620000002100 */
[----:B------:R-:W-:Y:S01]  /*0020*/  ELECT P0, URZ, PT ;  /* 0x00000000003f782f */ /* 0x000fe20003800000 */
[----:B------:R-:W-:Y:S01]  /*0030*/  BSSY B0, `(.L_x_0) ;  /* 0x000000f000007945 */ /* 0x000fe20003800000 */
[--C-:B-1----:R-:W-:Y:S02]  /*0040*/  SHF.R.U32.HI R0, RZ, 0x5, R95.reuse ;  /* 0x00000005ff007819 */ /* 0x102fe4000001165f */
[----:B------:R-:W-:-:S03]  /*0050*/  SHF.R.U32.HI R7, RZ, 0x7, R95 ;  /* 0x00000007ff077819 */ /* 0x000fc6000001165f */
[----:B------:R-:W1:Y:S04]  /*0060*/  SHFL.IDX PT, R3, R0, RZ, 0x1f ;  /* 0x00001fff00037589 */ /* 0x000e6800000e0000 */
[----:B------:R2:W3:Y:S01]  /*0070*/  SHFL.IDX PT, R2, R7, RZ, 0x1f ;  /* 0x00001fff07027589 */ /* 0x0004e200000e0000 */
[----:B-1----:R-:W-:-:S13]  /*0080*/  ISETP.NE.OR P0, PT, R3, RZ, !P0 ;  /* 0x000000ff0300720c */ /* 0x002fda0004705670 */
[----:B0-23--:R-:W-:Y:S05]  /*0090*/  @P0 BRA `(.L_x_1) ;  /* 0x0000000000200947 */ /* 0x00dfea0003800000 */
[----:B------:R-:W-:Y:S02]  /*00a0*/  ULDC.64 UR4, c[0x0][0x198] ;  /* 0x0000660000047ab9 */ /* 0x000fe40000000a00 */
[----:B------:R-:W-:Y:S02]  /*00b0*/  UIADD3 UR6, UP0, UR4, 0xf0, URZ ;  /* 0x000000f004067890 */ /* 0x000fe4000ff1e03f */
[----:B------:R-:W-:Y:S02]  /*00c0*/  UIADD3 UR4, UP1, UR4, 0x1f0, URZ ;  /* 0x000001f004047890 */ /* 0x000fe4000ff3e03f */
[----:B------:R-:W-:Y:S02]  /*00d0*/  UIADD3.X UR7, URZ, UR5, URZ, UP0, !UPT ;  /* 0x000000053f077290 */ /* 0x000fe400087fe43f */
[----:B------:R-:W-:-:S07]  /*00e0*/  UIADD3.X UR5, URZ, UR5, URZ, UP1, !UPT ;  /* 0x000000053f057290 */ /* 0x000fce0008ffe43f */
[----:B------:R0:W-:Y:S02]  /*00f0*/  UTMACCTL.PF [UR6] ;  /* 0x00000000060079b9 */ /* 0x0001e40008040000 */
[----:B------:R0:W-:Y:S02]  /*0100*/  UTMACCTL.PF [UR4] ;  /* 0x00000000040079b9 */ /* 0x0001e40008040000 */
[----:B0-----:R-:W-:Y:S01]  /*0110*/  NOP ;  /* 0x0000000000007918 */ /* 0x001fe20000000000 */
.L_x_1:
[----:B------:R-:W-:Y:S05]  /*0120*/  BSYNC B0 ;  /* 0x0000000000007941 */ /* 0x000fea0003800000 */
.L_x_0:
[----:B------:R-:W0:Y:S02]  /*0130*/  SHFL.IDX PT, R5, R0, RZ, 0x1f ;  /* 0x00001fff00057589 */ /* 0x000e2400000e0000 */
[----:B0-----:R-:W-:-:S13]  /*0140*/  ISETP.NE.AND P0, PT, R5, RZ, PT ;  /* 0x000000ff0500720c */ /* 0x001fda0003f05270 */
[----:B------:R-:W-:Y:S05]  /*0150*/  @P0 BRA `(.L_x_2) ;  /* 0x0000000000500947 */ /* 0x000fea0003800000 */
[----:B------:R-:W0:Y:S01]  /*0160*/  S2UR UR8, SR_CgaCtaId ;  /* 0x00000000000879c3 */ /* 0x000e220000008800 */
[----:B------:R-:W-:Y:S01]  /*0170*/  UMOV UR4, 0x400 ;  /* 0x0000040000047882 */ /* 0x000fe20000000000 */
[----:B------:R-:W-:Y:S01]  /*0180*/  UMOV UR5, 0x1 ;  /* 0x0000000100057882 */ /* 0x000fe20000000000 */
[----:B------:R-:W-:Y:S01]  /*0190*/  UMOV UR6, 0x6 ;  /* 0x0000000600067882 */ /* 0x000fe20000000000 */
[----:B------:R-:W-:Y:S01]  /*01a0*/  ELECT P0, URZ, PT ;  /* 0x00000000003f782f */ /* 0x000fe20003800000 */
[----:B------:R-:W-:-:S04]  /*01b0*/  UIADD3 UR6, -UR6, 0x100000, URZ ;  /* 0x0010000006067890 */ /* 0x000fc8000fffe13f */
[----:B------:R-:W-:Y:S02]  /*01c0*/  USHF.L.U32 UR7, UR6, 0xb, URZ ;  /* 0x0000000b06077899 */ /* 0x000fe4000800063f */
[----:B------:R-:W-:Y:S02]  /*01d0*/  USHF.L.U32 UR6, UR6, 0x1, URZ ;  /* 0x0000000106067899 */ /* 0x000fe4000800063f */
[----:B0-----:R-:W-:Y:S02]  /*01e0*/  ULEA UR8, UR8, UR4, 0x18 ;  /* 0x0000000408087291 */ /* 0x001fe4000f8ec03f */
[----:B------:R-:W-:-:S04]  /*01f0*/  UIADD3 UR4, -UR5, 0x100000, URZ ;  /* 0x0010000005047890 */ /* 0x000fc8000fffe13f */
[----:B------:R-:W-:Y:S02]  /*0200*/  USHF.L.U32 UR5, UR4, 0xb, URZ ;  /* 0x0000000b04057899 */ /* 0x000fe4000800063f */
[----:B------:R-:W-:Y:S01]  /*0210*/  USHF.L.U32 UR4, UR4, 0x1, URZ ;  /* 0x0000000104047899 */ /* 0x000fe2000800063f */
[----:B------:R-:W0:Y:S11]  /*0220*/  FENCE.VIEW.ASYNC.S ;  /* 0x00000000000073c6 */ /* 0x000e360000000000 */
[----:B0-----:R0:W1:Y:S01]  /*0230*/  SYNCS.EXCH.64 URZ, [UR8], UR4 ;  /* 0x00000004083f75b2 */ /* 0x0010620008000100 */
[----:B------:R0:W2:Y:S01]  /*0240*/  SYNCS.EXCH.64 URZ, [UR8+0x18], UR6 ;  /* 0x00001806083f75b2 */ /* 0x0000a20008000100 */
[----:B------:R0:W3:Y:S01]  /*0250*/  SYNCS.EXCH.64 URZ, [UR8+0x8], UR4 ;  /* 0x00000804083f75b2 */ /* 0x0000e20008000100 */
[----:B------:R0:W4:Y:S01]  /*0260*/  SYNCS.EXCH.64 URZ, [UR8+0x20], UR6 ;  /* 0x00002006083f75b2 */ /* 0x0001220008000100 */
[----:B------:R0:W0:Y:S01]  /*0270*/  SYNCS.EXCH.64 URZ, [UR8+0x10], UR4 ;  /* 0x00001004083f75b2 */ /* 0x0000220008000100 */
[----:B------:R0:W0:Y:S01]  /*0280*/  SYNCS.EXCH.64 URZ, [UR8+0x28], UR6 ;  /* 0x00002806083f75b2 */ /* 0x0000220008000100 */
[----:B------:R-:W-:Y:S01]  /*0290*/  NOP ;  /* 0x0000000000007918 */ /* 0x000fe20000000000 */
.L_x_2:
[----:B------:R-:W-:Y:S01]  /*02a0*/  SHF.R.S32.HI R4, RZ, 0x1f, R95 ;  /* 0x0000001fff047819 */ /* 0x000fe2000001145f */
[----:B------:R-:W5:Y:S01]  /*02b0*/  SHFL.IDX PT, R0, R0, RZ, 0x1f ;  /* 0x00001fff00007589 */ /* 0x000f6200000e0000 */
[----:B0-----:R-:W0:Y:S01]  /*02c0*/  S2UR UR8, SR_CTAID.X ;  /* 0x00000000000879c3 */ /* 0x001e220000002500 */
[----:B------:R-:W-:Y:S02]  /*02d0*/  ELECT P0, URZ, PT ;  /* 0x00000000003f782f */ /* 0x000fe40003800000 */
[----:B------:R-:W-:Y:S01]  /*02e0*/  LEA.HI R4, R4, R95, RZ, 0x7 ;  /* 0x0000005f04047211 */ /* 0x000fe200078f38ff */
[----:B------:R-:W-:Y:S01]  /*02f0*/  ULDC UR4, c[0x0][0x150] ;  /* 0x0000540000047ab9 */ /* 0x000fe20000000800 */
[----:B------:R-:W-:Y:S01]  /*0300*/  SHF.R.S32.HI R6, RZ, 0x1f, R5 ;  /* 0x0000001fff067819 */ /* 0x000fe20000011405 */
[----:B------:R-:W-:Y:S01]  /*0310*/  NOP ;  /* 0x0000000000007918 */ /* 0x000fe20000000000 */
[----:B------:R-:W-:Y:S01]  /*0320*/  LOP3.LUT R4, R4, 0xffffff80, RZ, 0xc0, !PT ;  /* 0xffffff8004047812 */ /* 0x000fe200078ec0ff */
[----:B------:R-:W-:Y:S01]  /*0330*/  NOP ;  /* 0x0000000000007918 */ /* 0x000fe20000000000 */
[----:B------:R-:W-:Y:S01]  /*0340*/  LEA.HI R6, R6, R5, RZ, 0x2 ;  /* 0x0000000506067211 */ /* 0x000fe200078f10ff */
[----:B------:R-:W1:Y:S01]  /*0350*/  LDC R11, c[0x0][0x144] ;  /* 0x00005100ff0b7b82 */ /* 0x000e620000000800 */
[----:B------:R-:W-:Y:S01]  /*0360*/  IMAD.MOV.U32 R22, RZ, RZ, 0x1 ;  /* 0x00000001ff167424 */ /* 0x000fe200078e00ff */
[----:B------:R-:W-:Y:S01]  /*0370*/  ISETP.NE.AND P3, PT, R2, RZ, PT ;  /* 0x000000ff0200720c */ /* 0x000fe20003f65270 */
[----:B------:R-:W-:Y:S01]  /*0380*/  IMAD.IADD R8, R95, 0x1, -R4 ;  /* 0x000000015f087824 */ /* 0x000fe200078e0a04 */
[----:B------:R-:W-:Y:S01]  /*0390*/  LOP3.LUT R6, R6, 0x3ffffffc, RZ, 0xc0, !PT ;  /* 0x3ffffffc06067812 */ /* 0x000fe200078ec0ff */
[----:B------:R-:W2:Y:S03]  /*03a0*/  S2R R4, SR_CTAID.Y ;  /* 0x0000000000047919 */ /* 0x000ea60000002600 */
[----:B------:R-:W-:Y:S01]  /*03b0*/  SHF.R.S32.HI R9, RZ, 0x1f, R8 ;  /* 0x0000001fff097819 */ /* 0x000fe20000011408 */
[----:B------:R-:W-:Y:S01]  /*03c0*/  IMAD.IADD R6, R5, 0x1, -R6 ;  /* 0x0000000105067824 */ /* 0x000fe200078e0a06 */
[----:B------:R-:W3:Y:S02]  /*03d0*/  LDC R13, c[0x0][0x140] ;  /* 0x00005000ff0d7b82 */ /* 0x000ee40000000800 */
[----:B------:R-:W-:-:S02]  /*03e0*/  LEA.HI R9, R9, R8, RZ, 0x3 ;  /* 0x0000000809097211 */ /* 0x000fc400078f18ff */
[----:B-----5:R-:W-:Y:S02]  /*03f0*/  ISETP.NE.OR P0, PT, R0, RZ, !P0 ;  /* 0x000000ff0000720c */ /* 0x020fe40004705670 */
[--C-:B------:R-:W-:Y:S02]  /*0400*/  SHF.R.S32.HI R0, RZ, 0x3, R9.reuse ;  /* 0x00000003ff007819 */ /* 0x100fe40000011409 */
[----:B0-----:R-:W-:Y:S02]  /*0410*/  I2FP.F32.U32 R10, UR8 ;  /* 0x00000008000a7c45 */ /* 0x001fe40008201000 */
[----:B------:R-:W-:-:S03]  /*0420*/  SHF.R.S32.HI R9, RZ, 0x1f, R9 ;  /* 0x0000001fff097819 */ /* 0x000fc60000011409 */
[----:B------:R-:W-:Y:S01]  /*0430*/  FMUL R10, R10, UR4 ;  /* 0x000000040a0a7c20 */ /* 0x000fe20008400000 */
[----:B------:R-:W-:Y:S01]  /*0440*/  LEA.HI R9, R9, R0, RZ, 0x2 ;  /* 0x0000000009097211 */ /* 0x000fe200078f10ff */
[----:B------:R-:W-:Y:S02]  /*0450*/  ULDC UR4, c[0x0][0x154] ;  /* 0x0000550000047ab9 */ /* 0x000fe40000000800 */
[----:B------:R-:W-:Y:S01]  /*0460*/  VOTEU.ALL UP0, P0 ;  /* 0x00000000003f7886 */ /* 0x000fe20000000000 */
[----:B------:R-:W-:Y:S01]  /*0470*/  LOP3.LUT R9, R9, 0xfffffffc, RZ, 0xc0, !PT ;  /* 0xfffffffc09097812 */ /* 0x000fe200078ec0ff */
[----:B------:R-:W0:Y:S01]  /*0480*/  F2I.U32.TRUNC.NTZ R10, R10 ;  /* 0x0000000a000a7305 */ /* 0x000e22000020f000 */
[----:B------:R-:W-:Y:S02]  /*0490*/  VOTEU.ALL UP1, P0 ;  /* 0x00000000003f7886 */ /* 0x000fe40000020000 */
[----:B------:R-:W5:Y:S01]  /*04a0*/  @!UP0 S2UR UR7, SR_CgaCtaId ;  /* 0x00000000000789c3 */ /* 0x000f620000008800 */
[----:B------:R-:W-:Y:S01]  /*04b0*/  IMAD.IADD R9, R0, 0x1, -R9 ;  /* 0x0000000100097824 */ /* 0x000fe200078e0a09 */
[----:B------:R-:W-:Y:S01]  /*04c0*/  SHF.R.S32.HI R0, RZ, 0x1f, R3 ;  /* 0x0000001fff007819 */ /* 0x000fe20000011403 */
[----:B------:R-:W-:Y:S01]  /*04d0*/  @!UP0 UMOV UR6, 0x400 ;  /* 0x0000040000068882 */ /* 0x000fe20000000000 */
[----:B---3--:R-:W-:Y:S01]  /*04e0*/  ISETP.EQ.U32.AND P2, PT, R13, 0x1, PT ;  /* 0x000000010d00780c */ /* 0x008fe20003f42070 */
[----:B------:R-:W-:Y:S01]  /*04f0*/  IMAD R19, R6, 0x4, R9 ;  /* 0x0000000406137824 */ /* 0x000fe200078e0209 */
[----:B--2---:R-:W-:-:S02]  /*0500*/  I2FP.F32.U32 R12, R4 ;  /* 0x00000004000c7245 */ /* 0x004fc40000201000 */
[----:B------:R-:W2:Y:S01]  /*0510*/  LDC R9, c[0x0][0x148] ;  /* 0x00005200ff097b82 */ /* 0x000ea20000000800 */
[----:B------:R-:W-:Y:S02]  /*0520*/  LEA.HI R0, R0, R3, RZ, 0x2 ;  /* 0x0000000300007211 */ /* 0x000fe400078f10ff */
[----:B------:R-:W-:Y:S01]  /*0530*/  LEA.HI R6, R19, R19, RZ, 0x1 ;  /* 0x0000001313067211 */ /* 0x000fe200078f08ff */
[----:B0-----:R-:W-:Y:S02]  /*0540*/  IMAD.MOV R14, RZ, RZ, -R10 ;  /* 0x000000ffff0e7224 */ /* 0x001fe400078e0a0a */
[----:B------:R-:W-:Y:S01]  /*0550*/  FMUL R12, R12, UR4 ;  /* 0x000000040c0c7c20 */ /* 0x000fe20008400000 */
[----:B------:R-:W-:Y:S01]  /*0560*/  LOP3.LUT R0, R0, 0xfffffffc, RZ, 0xc0, !PT ;  /* 0xfffffffc00007812 */ /* 0x000fe200078ec0ff */
[----:B------:R-:W-:Y:S01]  /*0570*/  UMOV UR4, 0x20 ;  /* 0x0000002000047882 */ /* 0x000fe20000000000 */
[----:B------:R-:W-:Y:S01]  /*0580*/  LOP3.LUT R10, R6, 0xfffffffe, RZ, 0xc0, !PT ;  /* 0xfffffffe060a7812 */ /* 0x000fe200078ec0ff */
[----:B-1----:R-:W-:Y:S01]  /*0590*/  IMAD R6, R11, R14, UR8 ;  /* 0x000000080b067e24 */ /* 0x002fe2000f8e020e */
[----:B------:R-:W-:-:S04]  /*05a0*/  @!UP0 UIADD3 UR4, -UR4, 0x100000, URZ ;  /* 0x0010000004048890 */ /* 0x000fc8000fffe13f */
[----:B------:R-:W-:Y:S02]  /*05b0*/  @!UP0 USHF.L.U32 UR5, UR4, 0xb, URZ ;  /* 0x0000000b04058899 */ /* 0x000fe4000800063f */
[----:B------:R-:W-:Y:S01]  /*05c0*/  @!UP0 USHF.L.U32 UR4, UR4, 0x1, URZ ;  /* 0x0000000104048899 */ /* 0x000fe2000800063f */
[----:B------:R-:W0:Y:S01]  /*05d0*/  F2I.U32.TRUNC.NTZ R12, R12 ;  /* 0x0000000c000c7305 */ /* 0x000e22000020f000 */
[----:B------:R-:W-:Y:S02]  /*05e0*/  IMAD.IADD R3, R3, 0x1, -R0 ;  /* 0x0000000103037824 */ /* 0x000fe400078e0a00 */
[C---:B------:R-:W-:Y:S02]  /*05f0*/  IMAD.IADD R11, R19.reuse, 0x1, -R10 ;  /* 0x00000001130b7824 */ /* 0x040fe400078e0a0a */
[----:B------:R-:W-:Y:S01]  /*0600*/  IMAD.SHL.U32 R10, R19, 0x4, RZ ;  /* 0x00000004130a7824 */ /* 0x000fe200078e00ff */
[----:B-----5:R-:W-:Y:S01]  /*0610*/  @!UP0 ULEA UR6, UR7, UR6, 0x18 ;  /* 0x0000000607068291 */ /* 0x020fe2000f8ec03f */
[----:B------:R-:W-:Y:S01]  /*0620*/  ISETP.NE.AND P1, PT, R3, 0x3, PT ;  /* 0x000000030300780c */ /* 0x000fe20003f25270 */
[----:B------:R-:W-:Y:S01]  /*0630*/  VOTEU.ALL UP0, P0 ;  /* 0x00000000003f7886 */ /* 0x000fe20000000000 */
[----:B------:R-:W-:-:S02]  /*0640*/  ISETP.NE.AND P4, PT, R11, R6, PT ;  /* 0x000000060b00720c */ /* 0x000fc40003f85270 */
[----:B------:R-:W-:Y:S02]  /*0650*/  LOP3.LUT R19, R19, 0xc, R10, 0x78, !PT ;  /* 0x0000000c13137812 */ /* 0x000fe400078e780a */
[----:B------:R-:W-:Y:S01]  /*0660*/  LOP3.LUT P0, RZ, R8, 0x7, RZ, 0xc0, !PT ;  /* 0x0000000708ff7812 */ /* 0x000fe2000780c0ff */
[C---:B------:R-:W-:Y:S01]  /*0670*/  VIADD R8, R2.reuse, 0xffffffff ;  /* 0xffffffff02087836 */ /* 0x040fe20000000000 */
[----:B------:R-:W-:Y:S01]  /*0680*/  ISETP.EQ.OR P1, PT, R3, RZ, !P1 ;  /* 0x000000ff0300720c */ /* 0x000fe20004f22670 */
[----:B0-----:R-:W-:Y:S01]  /*0690*/  IMAD.MOV R23, RZ, RZ, -R12 ;  /* 0x000000ffff177224 */ /* 0x001fe200078e0a0c */
[----:B------:R-:W-:Y:S01]  /*06a0*/  ISETP.LT.U32.AND P0, PT, R19, 0x4, !P0 ;  /* 0x000000041300780c */ /* 0x000fe20004701070 */
[----:B------:R-:W0:Y:S02]  /*06b0*/  FENCE.VIEW.ASYNC.S ;  /* 0x00000000000073c6 */ /* 0x000e240000000000 */
[----:B0-----:R0:W1:Y:S01]  /*06c0*/  @!UP0 SYNCS.EXCH.64 URZ, [UR6+0x40], UR4 ;  /* 0x00004004063f85b2 */ /* 0x0010620008000100 */
[----:B------:R-:W-:Y:S01]  /*06d0*/  ISETP.EQ.AND P1, PT, R2, RZ, P1 ;  /* 0x000000ff0200720c */ /* 0x000fe20000f22270 */
[----:B--2---:R-:W-:Y:S01]  /*06e0*/  IMAD R11, R9, R23, R4 ;  /* 0x00000017090b7224 */ /* 0x004fe200078e0204 */
[----:B------:R-:W-:-:S02]  /*06f0*/  ISETP.GE.U32.AND P6, PT, R8, 0x2, PT ;  /* 0x000000020800780c */ /* 0x000fc40003fc6070 */
[----:B------:R-:W-:Y:S02]  /*0700*/  @P4 LEA.HI R0, R19, R19, RZ, 0x1 ;  /* 0x0000001313004211 */ /* 0x000fe400078f08ff */
[----:B------:R-:W-:Y:S02]  /*0710*/  SEL R18, RZ, 0x1, !P1 ;  /* 0x00000001ff127807 */ /* 0x000fe40004800000 */
[----:B------:R-:W-:Y:S02]  /*0720*/  @P4 SHF.R.S32.HI R0, RZ, 0x1, R0 ;  /* 0x00000001ff004819 */ /* 0x000fe40000011400 */
[----:B------:R-:W-:Y:S02]  /*0730*/  SEL R18, R18, 0x2, P6 ;  /* 0x0000000212127807 */ /* 0x000fe40003000000 */
[----:B------:R-:W-:Y:S02]  /*0740*/  @P4 ISETP.NE.AND P5, PT, R0, R11, PT ;  /* 0x0000000b0000420c */ /* 0x000fe40003fa5270 */
[----:B------:R-:W-:Y:S01]  /*0750*/  SEL R11, RZ, 0x1, !P0 ;  /* 0x00000001ff0b7807 */ /* 0x000fe20004000000 */
[----:B------:R0:W2:Y:S01]  /*0760*/  @!UP1 SYNCS.EXCH.64 URZ, [UR6+0x48], UR4 ;  /* 0x00004804063f95b2 */ /* 0x0000a20008000100 */
[----:B------:R-:W-:Y:S01]  /*0770*/  @P4 SEL R22, RZ, 0x1, P5 ;  /* 0x00000001ff164807 */ /* 0x000fe20002800000 */
[----:B------:R-:W-:Y:S01]  /*0780*/  NOP ;  /* 0x0000000000007918 */ /* 0x000fe20000000000 */
[----:B------:R-:W-:-:S02]  /*0790*/  LOP3.LUT R0, R95, 0x7f, RZ, 0xc0, !PT ;  /* 0x0000007f5f007812 */ /* 0x000fc400078ec0ff */
[----:B------:R-:W-:Y:S01]  /*07a0*/  LOP3.LUT R22, R22, R11, RZ, 0xc0, !PT ;  /* 0x0000000b16167212 */ /* 0x000fe200078ec0ff */
[----:B01----:R-:W-:Y:S06]  /*07b0*/  @!P2 BRA `(.L_x_3) ;  /* 0x000000000008a947 */ /* 0x003fec0003800000 */
[----:B--2-4-:R-:W-:Y:S01]  /*07c0*/  UCGABAR_ARV ;  /* 0x00000000000079c7 */ /* 0x014fe20008000000 */
[----:B------:R-:W-:Y:S05]  /*07d0*/  BRA `(.L_x_4) ;  /* 0x0000000000047947 */ /* 0x000fea0003800000 */
.L_x_3:
[----:B--2-4-:R-:W-:Y:S01]  /*07e0*/  NOP ;  /* 0x0000000000007918 */ /* 0x014fe20000000000 */
.L_x_4:
[----:B------:R-:W0:Y:S01]  /*07f0*/  LDC R2, c[0x0][0x65c] ;  /* 0x00019700ff027b82 */ /* 0x000e220000000800 */
[----:B------:R-:W-:Y:S02]  /*0800*/  IMAD.U32 R10, RZ, RZ, UR8 ;  /* 0x00000008ff0a7e24 */ /* 0x000fe4000f8e00ff */
[----:B------:R-:W-:Y:S01]  /*0810*/  IMAD.MOV.U32 R11, RZ, RZ, RZ ;  /* 0x000000ffff0b7224 */ /* 0x000fe200078e00ff */
[----:B0-----:R-:W-:-:S04]  /*0820*/  ISETP.NE.AND P1, PT, R2, 0x1, PT ;  /* 0x000000010200780c */ /* 0x001fc80003f25270 */
[----:B------:R-:W-:-:S09]  /*0830*/  P2R R5, PR, RZ, 0x2 ;  /* 0x00000002ff057803 */ /* 0x000fd20000000000 */
[----:B------:R-:W0:Y:S01]  /*0840*/  @P1 LDC R17, c[0x0][0x10] ;  /* 0x00000400ff111b82 */ /* 0x000e220000000800 */
[----:B------:R-:W-:Y:S02]  /*0850*/  @P1 IMAD.MOV.U32 R5, RZ, RZ, RZ ;  /* 0x000000ffff051224 */ /* 0x000fe400078e00ff */
[----:B------:R-:W-:-:S05]  /*0860*/  @P1 IMAD.MOV.U32 R15, RZ, RZ, RZ ;  /* 0x000000ffff0f1224 */ /* 0x000fca00078e00ff */
[----:B------:R-:W1:Y:S01]  /*0870*/  @!P1 LDC R13, c[0x0][0xc] ;  /* 0x00000300ff0d9b82 */ /* 0x000e620000000800 */
[----:B------:R-:W-:Y:S01]  /*0880*/  ULDC UR4, c[0x0][0xc] ;  /* 0x0000030000047ab9 */ /* 0x000fe20000000800 */
[----:B------:R-:W-:Y:S01]  /*0890*/  ULDC UR5, c[0x0][0x10] ;  /* 0x0000040000057ab9 */ /* 0x000fe20000000800 */
[----:B------:R-:W-:Y:S01]  /*08a0*/  ULDC UR6, c[0x0][0x14] ;  /* 0x0000050000067ab9 */ /* 0x000fe20000000800 */
[----:B------:R-:W-:-:S04]  /*08b0*/  UIMAD.WIDE.U32 UR4, UR4, UR5, URZ ;  /* 0x00000005040472a5 */ /* 0x000fc8000f8e003f */
[----:B------:R-:W-:Y:S02]  /*08c0*/  UIMAD.WIDE.U32 UR36, UR4, UR6, URZ ;  /* 0x00000006042472a5 */ /* 0x000fe4000f8e003f */
[----:B------:R-:W-:-:S04]  /*08d0*/  UIMAD UR42, UR5, UR6, URZ ;  /* 0x00000006052a72a4 */ /* 0x000fc8000f8e023f */
[----:B------:R-:W-:Y:S01]  /*08e0*/  UIADD3 UR42, UR37, UR42, URZ ;  /* 0x0000002a252a7290 */ /* 0x000fe2000fffe03f */
[----:B0-----:R-:W-:-:S04]  /*08f0*/  @P1 IMAD.WIDE.U32 R16, R17, UR8, R4 ;  /* 0x0000000811101c25 */ /* 0x001fc8000f8e0004 */
[----:B------:R-:W-:Y:S02]  /*0900*/  @P1 IMAD.IADD R17, R17, 0x1, R15 ;  /* 0x0000000111111824 */ /* 0x000fe400078e020f */
[----:B-1----:R-:W-:-:S04]  /*0910*/  @!P1 IMAD.WIDE.U32 R10, R4, R13, R10 ;  /* 0x0000000d040a9225 */ /* 0x002fc800078e000a */
[----:B------:R-:W-:Y:S02]  /*0920*/  @!P1 IMAD.MOV.U32 R16, RZ, RZ, R10 ;  /* 0x000000ffff109224 */ /* 0x000fe400078e000a */
[----:B------:R-:W-:Y:S01]  /*0930*/  @!P1 IMAD.MOV.U32 R17, RZ, RZ, R11 ;  /* 0x000000ffff119224 */ /* 0x000fe200078e000b */
[----:B------:R-:W-:Y:S06]  /*0940*/  @!P2 BRA `(.L_x_5) ;  /* 0x00000000000ca947 */ /* 0x000fec0003800000 */
[----:B------:R-:W-:Y:S01]  /*0950*/  UCGABAR_WAIT ;  /* 0x0000000000007dc7 */ /* 0x000fe20008000000 */
[----:B------:R-:W-:Y:S01]  /*0960*/  CCTL.IVALL ;  /* 0x00000000ff00798f */ /* 0x000fe20002000000 */
[----:B------:R-:W-:Y:S05]  /*0970*/  BRA `(.L_x_6) ;  /* 0x0000000000047947 */ /* 0x000fea0003800000 */
.L_x_5:
[----:B------:R-:W-:Y:S06]  /*0980*/  BAR.SYNC.DEFER_BLOCKING 0x0 ;  /* 0x0000000000007b1d */ /* 0x000fec0000010000 */
.L_x_6:
[----:B------:R-:W-:Y:S05]  /*0990*/  @!P3 BRA `(.L_x_7) ;  /* 0x0000005c009cb947 */ /* 0x000fea0003800000 */
[----:B------:R-:W-:-:S13]  /*09a0*/  ISETP.GT.U32.AND P0, PT, R8, 0x1, PT ;  /* 0x000000010800780c */ /* 0x000fda0003f04070 */
[----:B------:R-:W-:Y:S05]  /*09b0*/  @P0 EXIT ;  /* 0x000000000000094d */ /* 0x000fea0003800000 */
[----:B------:R-:W-:Y:S01]  /*09c0*/  ULDC.64 UR4, c[0x0][0x650] ;  /* 0x0001940000047ab9 */ /* 0x000fe20000000a00 */
[----:B------:R-:W-:Y:S01]  /*09d0*/  PRMT R3, RZ, 0x7610, R3 ;  /* 0x00007610ff037816 */ /* 0x000fe20000000003 */
[----:B------:R-:W-:Y:S01]  /*09e0*/  IMAD.MOV.U32 R103, RZ, RZ, -0x1 ;  /* 0xffffffffff677424 */ /* 0x000fe200078e00ff */
[----:B------:R-:W-:Y:S01]  /*09f0*/  ISETP.GE.U32.AND P0, PT, R16, UR4, PT ;  /* 0x0000000410007c0c */ /* 0x000fe2000bf06070 */
[----:B------:R-:W-:Y:S02]  /*0a00*/  IMAD.MOV.U32 R100, RZ, RZ, -0x1 ;  /* 0xffffffffff647424 */ /* 0x000fe400078e00ff */
[----:B------:R-:W-:Y:S01]  /*0a10*/  IMAD.MOV.U32 R101, RZ, RZ, -0x1 ;  /* 0xffffffffff657424 */ /* 0x000fe200078e00ff */
[----:B------:R-:W-:-:S13]  /*0a20*/  ISETP.GE.U32.AND.EX P0, PT, R17, UR5, PT, P0 ;  /* 0x0000000511007c0c */ /* 0x000fda000bf06100 */
[----:B------:R-:W-:Y:S05]  /*0a30*/  @P0 BRA `(.L_x_8) ;  /* 0x0000000400280947 */ /* 0x000fea0003800000 */
[----:B------:R-:W0:Y:S01]  /*0a40*/  LDC.64 R24, c[0x0][0x628] ;  /* 0x00018a00ff187b82 */ /* 0x000e220000000a00 */
[----:B------:R-:W-:Y:S02]  /*0a50*/  IMAD.MOV.U32 R10, RZ, RZ, R16 ;  /* 0x000000ffff0a7224 */ /* 0x000fe400078e0010 */
[----:B------:R-:W-:-:S05]  /*0a60*/  IMAD.MOV.U32 R11, RZ, RZ, R17 ;  /* 0x000000ffff0b7224 */ /* 0x000fca00078e0011 */
[----:B------:R-:W1:Y:S08]  /*0a70*/  LDC R8, c[0x0][0x630] ;  /* 0x00018c00ff087b82 */ /* 0x000e700000000800 */
[----:B------:R-:W2:Y:S01]  /*0a80*/  LDC.64 R26, c[0x0][0x620] ;  /* 0x00018800ff1a7b82 */ /* 0x000ea20000000a00 */
[----:B0-----:R-:W-:-:S04]  /*0a90*/  ISETP.NE.U32.AND P0, PT, R24, RZ, PT ;  /* 0x000000ff1800720c */ /* 0x001fc80003f05070 */
[----:B------:R-:W-:-:S13]  /*0aa0*/  ISETP.NE.AND.EX P0, PT, R25, RZ, PT, P0 ;  /* 0x000000ff1900720c */ /* 0x000fda0003f05300 */
[----:B-12---:R-:W-:Y:S05]  /*0ab0*/  @!P0 BRA `(.L_x_9) ;  /* 0x0000000000288947 */ /* 0x006fea0003800000 */
[----:B------:R-:W0:Y:S02]  /*0ac0*/  LDC R3, c[0x0][0x634] ;  /* 0x00018d00ff037b82 */ /* 0x000e240000000800 */
[----:B0-----:R-:W-:-:S05]  /*0ad0*/  IADD3 R3, P0, R16, R3, RZ ;  /* 0x0000000310037210 */ /* 0x001fca0007f1e0ff */
[----:B------:R-:W-:-:S04]  /*0ae0*/  IMAD.X R21, RZ, RZ, R17, P0 ;  /* 0x000000ffff157224 */ /* 0x000fc800000e0611 */
[----:B------:R-:W-:-:S04]  /*0af0*/  IMAD.WIDE.U32 R10, R21, R24, RZ ;  /* 0x00000018150a7225 */ /* 0x000fc800078e00ff */
[----:B------:R-:W-:-:S04]  /*0b00*/  IMAD.WIDE.U32 R12, P0, R3, R25, R10 ;  /* 0x00000019030c7225 */ /* 0x000fc8000780000a */
[----:B------:R-:W-:-:S04]  /*0b10*/  IMAD.WIDE.U32 R10, R3, R24, RZ ;  /* 0x00000018030a7225 */ /* 0x000fc800078e00ff */
[----:B------:R-:W-:Y:S01]  /*0b20*/  IMAD.X R15, RZ, RZ, RZ, P0 ;  /* 0x000000ffff0f7224 */ /* 0x000fe200000e06ff */
[----:B------:R-:W-:Y:S01]  /*0b30*/  IADD3 RZ, P0, R11, R12, RZ ;  /* 0x0000000c0bff7210 */ /* 0x000fe20007f1e0ff */
[----:B------:R-:W-:-:S04]  /*0b40*/  IMAD.MOV.U32 R14, RZ, RZ, R13 ;  /* 0x000000ffff0e7224 */ /* 0x000fc800078e000d */
[----:B------:R-:W-:-:S08]  /*0b50*/  IMAD.WIDE.U32.X R10, R21, R25, R14, P0 ;  /* 0x00000019150a7225 */ /* 0x000fd000000e040e */
.L_x_9:
[----:B------:R-:W0:Y:S01]  /*0b60*/  LDC.64 R30, c[0x0][0x640] ;  /* 0x00019000ff1e7b82 */ /* 0x000e220000000a00 */
[-CC-:B------:R-:W-:Y:S01]  /*0b70*/  SHF.R.U64 R101, R10, R8.reuse, R11.reuse ;  /* 0x000000080a657219 */ /* 0x180fe2000000120b */
[----:B------:R-:W-:Y:S01]  /*0b80*/  IMAD R29, R9, R23, R4 ;  /* 0x00000017091d7224 */ /* 0x000fe200078e0204 */
[----:B------:R-:W-:Y:S01]  /*0b90*/  SHF.R.U32.HI R3, RZ, R8, R11 ;  /* 0x00000008ff037219 */ /* 0x000fe2000001160b */
[----:B------:R-:W-:Y:S01]  /*0ba0*/  IMAD.MOV.U32 R23, RZ, RZ, 0x1 ;  /* 0x00000001ff177424 */ /* 0x000fe200078e00ff */
[----:B------:R-:W-:-:S03]  /*0bb0*/  IADD3 R5, P0, RZ, -R101, RZ ;  /* 0x80000065ff057210 */ /* 0x000fc60007f1e0ff */
[----:B------:R-:W1:Y:S02]  /*0bc0*/  LDC R12, c[0x0][0x618] ;  /* 0x00018600ff0c7b82 */ /* 0x000e640000000800 */
[----:B------:R-:W-:Y:S02]  /*0bd0*/  IMAD.X R3, RZ, RZ, ~R3, P0 ;  /* 0x000000ffff037224 */ /* 0x000fe400000e0e03 */
[----:B------:R-:W-:-:S04]  /*0be0*/  IMAD.WIDE.U32 R10, R5, R26, R16 ;  /* 0x0000001a050a7225 */ /* 0x000fc800078e0010 */
[----:B------:R-:W2:Y:S01]  /*0bf0*/  LDC R20, c[0x0][0x608] ;  /* 0x00018200ff147b82 */ /* 0x000ea20000000800 */
[----:B------:R-:W-:Y:S02]  /*0c00*/  IMAD R8, R3, R26, RZ ;  /* 0x0000001a03087224 */ /* 0x000fe400078e02ff */
[----:B------:R-:W-:Y:S02]  /*0c10*/  IMAD.MOV.U32 R3, RZ, RZ, -0x1 ;  /* 0xffffffffff037424 */ /* 0x000fe400078e00ff */
[----:B------:R-:W-:-:S03]  /*0c20*/  IMAD R5, R5, R27, R8 ;  /* 0x0000001b05057224 */ /* 0x000fc600078e0208 */
[----:B------:R-:W3:Y:S01]  /*0c30*/  LDC R28, c[0x0][0x658] ;  /* 0x00019600ff1c7b82 */ /* 0x000ee20000000800 */
[----:B------:R-:W-:Y:S01]  /*0c40*/  IMAD.IADD R5, R11, 0x1, R5 ;  /* 0x000000010b057824 */ /* 0x000fe200078e0205 */
[----:B0-----:R-:W-:-:S04]  /*0c50*/  ISETP.NE.U32.AND P0, PT, R30, RZ, PT ;  /* 0x000000ff1e00720c */ /* 0x001fc80003f05070 */
[----:B------:R-:W-:Y:S02]  /*0c60*/  ISETP.NE.AND.EX P0, PT, R31, RZ, PT, P0 ;  /* 0x000000ff1f00720c */ /* 0x000fe40003f05300 */
[----:B------:R-:W0:Y:S01]  /*0c70*/  LDC R24, c[0x0][0x600] ;  /* 0x00018000ff187b82 */ /* 0x000e220000000800 */
[-CC-:B-1----:R-:W-:Y:S02]  /*0c80*/  SHF.R.U64 R14, R10, R12.reuse, R5.reuse ;  /* 0x0000000c0a0e7219 */ /* 0x182fe40000001205 */
[----:B------:R-:W-:-:S05]  /*0c90*/  SHF.R.U32.HI R5, RZ, R12, R5 ;  /* 0x0000000cff057219 */ /* 0x000fca0000011605 */
[----:B------:R-:W1:Y:S01]  /*0ca0*/  LDC R15, c[0x0][0x648] ;  /* 0x00019200ff0f7b82 */ /* 0x000e620000000800 */
[-CC-:B--2---:R-:W-:Y:S02]  /*0cb0*/  SHF.R.U64 R27, R14, R20.reuse, R5.reuse ;  /* 0x000000140e1b7219 */ /* 0x184fe40000001205 */
[----:B------:R-:W-:-:S05]  /*0cc0*/  SHF.R.U32.HI R5, RZ, R20, R5 ;  /* 0x00000014ff057219 */ /* 0x000fca0000011605 */
[----:B------:R-:W2:Y:S01]  /*0cd0*/  LDC R21, c[0x0][0x638] ;  /* 0x00018e00ff157b82 */ /* 0x000ea20000000800 */
[-CC-:B---3--:R-:W-:Y:S02]  /*0ce0*/  SHF.R.U64 R20, R27, R28.reuse, R5.reuse ;  /* 0x0000001c1b147219 */ /* 0x188fe40000001205 */
[-C--:B------:R-:W-:Y:S02]  /*0cf0*/  SHF.L.U32 R3, R3, R28.reuse, RZ ;  /* 0x0000001c03037219 */ /* 0x080fe400000006ff */
[----:B------:R-:W-:Y:S01]  /*0d00*/  SHF.R.U32.HI R5, RZ, R28, R5 ;  /* 0x0000001cff057219 */ /* 0x000fe20000011605 */
[----:B------:R-:W-:Y:S01]  /*0d10*/  IMAD.MOV.U32 R4, RZ, RZ, R20 ;  /* 0x000000ffff047224 */ /* 0x000fe200078e0014 */
[----:B------:R-:W-:Y:S01]  /*0d20*/  LOP3.LUT R12, RZ, R3, RZ, 0x33, !PT ;  /* 0x00000003ff0c7212 */ /* 0x000fe200078e33ff */
[----:B------:R-:W3:Y:S01]  /*0d30*/  LDC R25, c[0x0][0x610] ;  /* 0x00018400ff197b82 */ /* 0x000ee20000000800 */
[----:B------:R-:W-:Y:S05]  /*0d40*/  @!P0 BRA `(.L_x_10) ;  /* 0x0000000000288947 */ /* 0x000fea0003800000 */
[----:B------:R-:W4:Y:S02]  /*0d50*/  LDC R3, c[0x0][0x64c] ;  /* 0x00019300ff037b82 */ /* 0x000f240000000800 */
[----:B----4-:R-:W-:-:S05]  /*0d60*/  IADD3 R3, P0, R20, R3, RZ ;  /* 0x0000000314037210 */ /* 0x010fca0007f1e0ff */
        /* <DEDUP_REMOVED lines=8> */
.L_x_10:
[----:B-1----:R-:W-:Y:S01]  /*0df0*/  SHF.R.U64 R4, R4, R15, R5 ;  /* 0x0000000f04047219 */ /* 0x002fe20000001205 */
[----:B0-----:R-:W-:Y:S01]  /*0e00*/  VIADD R5, R24, 0xffffffff ;  /* 0xffffffff18057836 */ /* 0x001fe20000000000 */
[----:B------:R-:W-:Y:S02]  /*0e10*/  SHF.L.U32 R3, R23, R28, RZ ;  /* 0x0000001c17037219 */ /* 0x000fe400000006ff */
[----:B------:R-:W-:Y:S01]  /*0e20*/  LOP3.LUT R12, R27, R12, RZ, 0xc0, !PT ;  /* 0x0000000c1b0c7212 */ /* 0x000fe200078ec0ff */
[----:B------:R-:W-:Y:S01]  /*0e30*/  IMAD.MOV R8, RZ, RZ, -R4 ;  /* 0x000000ffff087224 */ /* 0x000fe200078e0a04 */
[----:B------:R-:W-:Y:S02]  /*0e40*/  SEL R6, R6, R29, !P1 ;  /* 0x0000001d06067207 */ /* 0x000fe40004800000 */
[----:B------:R-:W-:Y:S01]  /*0e50*/  LOP3.LUT R5, R14, R5, RZ, 0xc0, !PT ;  /* 0x000000050e057212 */ /* 0x000fe200078ec0ff */
[----:B------:R-:W-:Y:S02]  /*0e60*/  IMAD R9, R3, R4, R12 ;  /* 0x0000000403097224 */ /* 0x000fe400078e020c */
[----:B--2---:R-:W-:-:S02]  /*0e70*/  IMAD R3, R8, R21, R20 ;  /* 0x0000001508037224 */ /* 0x004fc400078e0214 */
[----:B---3--:R-:W-:Y:S02]  /*0e80*/  IMAD R6, R9, R25, R6 ;  /* 0x0000001909067224 */ /* 0x008fe400078e0206 */
[----:B------:R-:W-:Y:S02]  /*0e90*/  IMAD R103, R3, R24, R5 ;  /* 0x0000001803677224 */ /* 0x000fe400078e0205 */
[----:B------:R-:W-:-:S03]  /*0ea0*/  IMAD.MOV.U32 R4, RZ, RZ, 0x1 ;  /* 0x00000001ff047424 */ /* 0x000fc600078e00ff */
[----:B------:R-:W-:Y:S02]  /*0eb0*/  SEL R100, R103, R6, !P1 ;  /* 0x0000000667647207 */ /* 0x000fe40004800000 */
[----:B------:R-:W-:Y:S02]  /*0ec0*/  PRMT R3, R4, 0x7610, R3 ;  /* 0x0000761004037816 */ /* 0x000fe40000000003 */
[----:B------:R-:W-:-:S07]  /*0ed0*/  SEL R103, R6, R103, !P1 ;  /* 0x0000006706677207 */ /* 0x000fce0004800000 */
.L_x_8:
[----:B------:R-:W-:-:S08]  /*0ee0*/  NOP ;  /* 0x0000000000007918 */ /* 0x000fd00000000000 */
[----:B------:R-:W0:Y:S02]  /*0ef0*/  USETMAXREG.TRY_ALLOC.CTAPOOL UP0, 0xe8 ;  /* 0x000000e8000079c8 */ /* 0x000e240008000600 */
[----:B0-----:R-:W-:-:S13]  /*0f00*/  PLOP3.LUT P0, PT, PT, PT, UP0, 0x80, 0x0 ;  /* 0x000000000000781c */ /* 0x001fda0003f0f008 */
[----:B------:R-:W-:Y:S05]  /*0f10*/  @!P0 BRA `(.L_x_8) ;  /* 0xfffffffc00f08947 */ /* 0x000fea000383ffff */
[----:B------:R-:W-:Y:S01]  /*0f20*/  ULDC.64 UR4, c[0x0][0x598] ;  /* 0x0001660000047ab9 */ /* 0x000fe20000000a00 */
[----:B------:R-:W-:Y:S01]  /*0f30*/  ULDC.64 UR38, c[0x0][0x208] ;  /* 0x0000820000267ab9 */ /* 0x000fe20000000a00 */
[----:B------:R-:W-:-:S04]  /*0f40*/  ISETP.NE.U32.AND P0, PT, RZ, UR4, PT ;  /* 0x00000004ff007c0c */ /* 0x000fc8000bf05070 */
[----:B------:R-:W-:-:S13]  /*0f50*/  ISETP.NE.AND.EX P0, PT, RZ, UR5, PT, P0 ;  /* 0x00000005ff007c0c */ /* 0x000fda000bf05300 */
[----:B------:R-:W-:Y:S05]  /*0f60*/  @!P0 BRA `(.L_x_11) ;  /* 0x00000000001c8947 */ /* 0x000fea0003800000 */
[----:B------:R-:W0:Y:S02]  /*0f70*/  LDC.64 R4, c[0x0][0x598] ;  /* 0x00016600ff047b82 */ /* 0x000e240000000a00 */
[----:B0-----:R-:W2:Y:S02]  /*0f80*/  LDG.E.64 R4, desc[UR38][R4.64] ;  /* 0x0000002604047981 */ /* 0x001ea4000c1e1b00 */
[----:B--2---:R-:W-:-:S04]  /*0f90*/  ISETP.NE.U32.AND P0, PT, R4, RZ, PT ;  /* 0x000000ff0400720c */ /* 0x004fc80003f05070 */
[----:B------:R-:W-:-:S13]  /*0fa0*/  ISETP.NE.AND.EX P0, PT, R5, RZ, PT, P0 ;  /* 0x000000ff0500720c */ /* 0x000fda0003f05300 */
[----:B------:R-:W-:Y:S05]  /*0fb0*/  @!P0 BRA `(.L_x_11) ;  /* 0x0000000000088947 */ /* 0x000fea0003800000 */
[----:B------:R0:W5:Y:S01]  /*0fc0*/  LD.E R23, desc[UR38][R4.64] ;  /* 0x0000002604177980 */ /* 0x000162000c101900 */
[----:B------:R-:W-:Y:S05]  /*0fd0*/  BRA `(.L_x_12) ;  /* 0x0000000000247947 */ /* 0x000fea0003800000 */
.L_x_11:
[----:B------:R-:W-:Y:S02]  /*0fe0*/  ULDC.64 UR4, c[0x0][0x588] ;  /* 0x0001620000047ab9 */ /* 0x000fe40000000a00 */
[----:B------:R-:W-:-:S04]  /*0ff0*/  ISETP.NE.U32.AND P0, PT, RZ, UR4, PT ;  /* 0x00000004ff007c0c */ /* 0x000fc8000bf05070 */
[----:B------:R-:W-:-:S13]  /*1000*/  ISETP.NE.AND.EX P0, PT, RZ, UR5, PT, P0 ;  /* 0x00000005ff007c0c */ /* 0x000fda000bf05300 */
[----:B------:R-:W-:Y:S05]  /*1010*/  @!P0 BRA `(.L_x_13) ;  /* 0x00000000000c8947 */ /* 0x000fea0003800000 */
[----:B------:R-:W0:Y:S02]  /*1020*/  LDC.64 R4, c[0x0][0x588] ;  /* 0x00016200ff047b82 */ /* 0x000e240000000a00 */
[----:B0-----:R1:W5:Y:S01]  /*1030*/  LDG.E R23, desc[UR38][R4.64] ;  /* 0x0000002604177981 */ /* 0x001362000c1e1900 */
[----:B------:R-:W-:Y:S05]  /*1040*/  BRA `(.L_x_12) ;  /* 0x0000000000087947 */ /* 0x000fea0003800000 */
.L_x_13:
[----:B------:R-:W-:Y:S02]  /*1050*/  ULDC UR4, c[0x0][0x580] ;  /* 0x0001600000047ab9 */ /* 0x000fe40000000800 */
[----:B------:R-:W-:-:S07]  /*1060*/  IMAD.U32 R23, RZ, RZ, UR4 ;  /* 0x00000004ff177e24 */ /* 0x000fce000f8e00ff */
.L_x_12:
[----:B------:R-:W-:Y:S02]  /*1070*/  ULDC.64 UR4, c[0x0][0x5a0] ;  /* 0x0001680000047ab9 */ /* 0x000fe40000000a00 */
[----:B------:R-:W-:-:S04]  /*1080*/  ISETP.NE.U32.AND P0, PT, RZ, UR4, PT ;  /* 0x00000004ff007c0c */ /* 0x000fc8000bf05070 */
[----:B------:R-:W-:-:S13]  /*1090*/  ISETP.NE.AND.EX P0, PT, RZ, UR5, PT, P0 ;  /* 0x00000005ff007c0c */ /* 0x000fda000bf05300 */
[----:B------:R-:W-:Y:S05]  /*10a0*/  @!P0 BRA `(.L_x_14) ;  /* 0x00000000001c8947 */ /* 0x000fea0003800000 */
[----:B01----:R-:W0:Y:S02]  /*10b0*/  LDC.64 R4, c[0x0][0x5a0] ;  /* 0x00016800ff047b82 */ /* 0x003e240000000a00 */
[----:B0-----:R-:W2:Y:S02]  /*10c0*/  LDG.E.64 R4, desc[UR38][R4.64] ;  /* 0x0000002604047981 */ /* 0x001ea4000c1e1b00 */
[----:B--2---:R-:W-:-:S04]  /*10d0*/  ISETP.NE.U32.AND P0, PT, R4, RZ, PT ;  /* 0x000000ff0400720c */ /* 0x004fc80003f05070 */
[----:B------:R-:W-:-:S13]  /*10e0*/  ISETP.NE.AND.EX P0, PT, R5, RZ, PT, P0 ;  /* 0x000000ff0500720c */ /* 0x000fda0003f05300 */
[----:B------:R-:W-:Y:S05]  /*10f0*/  @!P0 BRA `(.L_x_14) ;  /* 0x0000000000088947 */ /* 0x000fea0003800000 */
[----:B------:R0:W5:Y:S01]  /*1100*/  LD.E R90, desc[UR38][R4.64] ;  /* 0x00000026045a7980 */ /* 0x000162000c101900 */
[----:B------:R-:W-:Y:S05]  /*1110*/  BRA `(.L_x_15) ;  /* 0x0000000000247947 */ /* 0x000fea0003800000 */
.L_x_14:
[----:B------:R-:W-:Y:S02]  /*1120*/  ULDC.64 UR4, c[0x0][0x590] ;  /* 0x0001640000047ab9 */ /* 0x000fe40000000a00 */
[----:B------:R-:W-:-:S04]  /*1130*/  ISETP.NE.U32.AND P0, PT, RZ, UR4, PT ;  /* 0x00000004ff007c0c */ /* 0x000fc8000bf05070 */
[----:B------:R-:W-:-:S13]  /*1140*/  ISETP.NE.AND.EX P0, PT, RZ, UR5, PT, P0 ;  /* 0x00000005ff007c0c */ /* 0x000fda000bf05300 */
[----:B------:R-:W-:Y:S05]  /*1150*/  @!P0 BRA `(.L_x_16) ;  /* 0x00000000000c8947 */ /* 0x000fea0003800000 */
[----:B------:R-:W2:Y:S02]  /*1160*/  LDC.64 R90, c[0x0][0x590] ;  /* 0x00016400ff5a7b82 */ /* 0x000ea40000000a00 */
[----:B--2---:R2:W5:Y:S01]  /*1170*/  LDG.E R90, desc[UR38][R90.64] ;  /* 0x000000265a5a7981 */ /* 0x004562000c1e1900 */
[----:B------:R-:W-:Y:S05]  /*1180*/  BRA `(.L_x_15) ;  /* 0x0000000000087947 */ /* 0x000fea0003800000 */
.L_x_16:
[----:B------:R-:W-:Y:S02]  /*1190*/  ULDC UR4, c[0x0][0x584] ;  /* 0x0001610000047ab9 */ /* 0x000fe40000000800 */
[----:B------:R-:W-:-:S07]  /*11a0*/  IMAD.U32 R90, RZ, RZ, UR4 ;  /* 0x00000004ff5a7e24 */ /* 0x000fce000f8e00ff */
.L_x_15:
[----:B------:R-:W-:-:S13]  /*11b0*/  LOP3.LUT P0, RZ, R3, 0xff, RZ, 0xc0, !PT ;  /* 0x000000ff03ff7812 */ /* 0x000fda000780c0ff */
[----:B------:R-:W-:Y:S05]  /*11c0*/  @!P0 EXIT ;  /* 0x000000000000894d */ /* 0x000fea0003800000 */
[----:B------:R-:W3:Y:S01]  /*11d0*/  LDC R93, c[0x0][0x658] ;  /* 0x00019600ff5d7b82 */ /* 0x000ee20000000800 */
[----:B------:R-:W-:Y:S01]  /*11e0*/  LOP3.LUT R7, R7, 0x1, RZ, 0xc0, !PT ;  /* 0x0000000107077812 */ /* 0x000fe200078ec0ff */
[----:B------:R-:W-:Y:S01]  /*11f0*/  ULDC.64 UR6, c[0x0][0x288] ;  /* 0x0000a20000067ab9 */ /* 0x000fe20000000a00 */
[----:B------:R-:W-:Y:S01]  /*1200*/  SHF.R.U32.HI R3, RZ, 0x2, R95 ;  /* 0x00000002ff037819 */ /* 0x000fe2000001165f */
[----:B------:R-:W-:Y:S01]  /*1210*/  UIADD3 UR4, UR7, 0x1f, URZ ;  /* 0x0000001f07047890 */ /* 0x000fe2000fffe03f */
[----:B------:R-:W-:Y:S01]  /*1220*/  SHF.R.U32.HI R0, RZ, 0x1, R0 ;  /* 0x00000001ff007819 */ /* 0x000fe20000011600 */
[----:B------:R-:W-:Y:S01]  /*1230*/  IMAD.SHL.U32 R88, R7, 0x40, RZ ;  /* 0x0000004007587824 */ /* 0x000fe200078e00ff */
[----:B------:R-:W-:Y:S01]  /*1240*/  LOP3.LUT R3, R3, 0x7, RZ, 0xc0, !PT ;  /* 0x0000000703037812 */ /* 0x000fe200078ec0ff */
[----:B------:R-:W4:Y:S01]  /*1250*/  LDC.64 R8, c[0x0][0x5c8] ;  /* 0x00017200ff087b82 */ /* 0x000f220000000a00 */
[----:B------:R-:W-:Y:S01]  /*1260*/  USHF.R.S32.HI UR5, URZ, 0x1f, UR4 ;  /* 0x0000001f3f057899 */ /* 0x000fe20008011404 */
[----:B------:R-:W-:Y:S01]  /*1270*/  LOP3.LUT R0, R0, 0x30, RZ, 0xc0, !PT ;  /* 0x0000003000007812 */ /* 0x000fe200078ec0ff */
[----:B------:R-:W-:Y:S01]  /*1280*/  IMAD.MOV.U32 R6, RZ, RZ, 0x1 ;  /* 0x00000001ff067424 */ /* 0x000fe200078e00ff */
[--C-:B------:R-:W-:Y:S01]  /*1290*/  LOP3.LUT R88, R88, 0x40, R3.reuse, 0xe2, !PT ;  /* 0x0000004058587812 */ /* 0x100fe200078ee203 */
[----:B------:R-:W-:Y:S01]  /*12a0*/  ULEA.HI UR5, UR5, UR4, URZ, 0x5 ;  /* 0x0000000405057291 */ /* 0x000fe2000f8f283f */
[-C--:B01----:R-:W-:Y:S01]  /*12b0*/  IADD3 R4, RZ, -R0.reuse, -R3 ;  /* 0x80000000ff047210 */ /* 0x083fe20007ffe803 */
[----:B------:R-:W-:Y:S01]  /*12c0*/  IMAD.U32 R5, RZ, RZ, UR6 ;  /* 0x00000006ff057e24 */ /* 0x000fe2000f8e00ff */
[----:B------:R-:W0:Y:S01]  /*12d0*/  LDC R97, c[0x0][0x600] ;  /* 0x00018000ff617b82 */ /* 0x000e220000000800 */
[----:B------:R-:W-:Y:S01]  /*12e0*/  LOP3.LUT R88, R88, R0, RZ, 0xfc, !PT ;  /* 0x0000000058587212 */ /* 0x000fe200078efcff */
[----:B------:R-:W-:Y:S01]  /*12f0*/  IMAD.MOV.U32 R0, RZ, RZ, -0x1 ;  /* 0xffffffffff007424 */ /* 0x000fe200078e00ff */
[----:B------:R-:W-:Y:S01]  /*1300*/  USHF.R.S32.HI UR43, URZ, 0x5, UR5 ;  /* 0x000000053f2b7899 */ /* 0x000fe20008011405 */
[----:B------:R-:W-:Y:S01]  /*1310*/  LOP3.LUT R94, R95, 0x3, RZ, 0xc0, !PT ;  /* 0x000000035f5e7812 */ /* 0x000fe200078ec0ff */
[----:B------:R-:W-:Y:S01]  /*1320*/  IMAD R4, R7, -0x40, R4 ;  /* 0xffffffc007047824 */ /* 0x000fe200078e0204 */
[C---:B------:R-:W-:Y:S01]  /*1330*/  LOP3.LUT R96, R95.reuse, 0x80, RZ, 0xc0, !PT ;  /* 0x000000805f607812 */ /* 0x040fe200078ec0ff */
[----:B------:R-:W-:Y:S01]  /*1340*/  UISETP.LT.AND UP0, UPT, UR43, 0x1, UPT ;  /* 0x000000012b00788c */ /* 0x000fe2000bf01270 */
[-C--:B---3--:R-:W-:Y:S01]  /*1350*/  SHF.L.U32 R0, R0, R93.reuse, RZ ;  /* 0x0000005d00007219 */ /* 0x088fe200000006ff */
[----:B------:R-:W-:Y:S01]  /*1360*/  ULDC UR4, c[0x0][0x284] ;  /* 0x0000a10000047ab9 */ /* 0x000fe20000000800 */
[----:B------:R-:W-:Y:S01]  /*1370*/  IMAD R94, R94, -0x2, R5 ;  /* 0xfffffffe5e5e7824 */ /* 0x000fe200078e0205 */
[----:B------:R-:W-:Y:S01]  /*1380*/  USEL UR44, UR43, 0x1, UP0 ;  /* 0x000000012b2c7887 */ /* 0x000fe20008000000 */
[----:B------:R-:W-:Y:S01]  /*1390*/  SHF.L.U32 R93, R6, R93, RZ ;  /* 0x0000005d065d7219 */ /* 0x000fe200000006ff */
[----:B------:R-:W-:Y:S01]  /*13a0*/  IMAD.SHL.U32 R95, R95, 0x2, RZ ;  /* 0x000000025f5f7824 */ /* 0x000fe200078e00ff */
[----:B------:R-:W-:Y:S01]  /*13b0*/  LOP3.LUT R102, R18, 0x1, RZ, 0xfc, !PT ;  /* 0x0000000112667812 */ /* 0x000fe200078efcff */
[----:B------:R-:W-:Y:S01]  /*13c0*/  VIADD R99, R4, UR4 ;  /* 0x0000000404637c36 */ /* 0x000fe20008000000 */
[C---:B----4-:R-:W-:Y:S01]  /*13d0*/  SHF.L.U64.HI R92, R8.reuse, 0x3, R9 ;  /* 0x00000003085c7819 */ /* 0x050fe20000010209 */
[----:B--2---:R-:W-:Y:S01]  /*13e0*/  IMAD.SHL.U32 R91, R8, 0x8, RZ ;  /* 0x00000008085b7824 */ /* 0x004fe200078e00ff */
[----:B------:R-:W-:Y:S01]  /*13f0*/  SHF.R.U32.HI R96, RZ, 0x7, R96 ;  /* 0x00000007ff607819 */ /* 0x000fe20000011660 */
[----:B------:R-:W-:Y:S01]  /*1400*/  IMAD.MOV.U32 R89, RZ, RZ, RZ ;  /* 0x000000ffff597224 */ /* 0x000fe200078e00ff */
[----:B------:R-:W-:Y:S01]  /*1410*/  LOP3.LUT R98, RZ, R0, RZ, 0x33, !PT ;  /* 0x00000000ff627212 */ /* 0x000fe200078e33ff */
[----:B------:R-:W-:Y:S01]  /*1420*/  UIADD3 UR44, UR43, -UR44, URZ ;  /* 0x8000002c2b2c7290 */ /* 0x000fe2000fffe03f */
[----:B------:R-:W-:Y:S01]  /*1430*/  UMOV UR40, URZ ;  /* 0x0000003f00287c82 */ /* 0x000fe20008000000 */
[----:B0-----:R-:W-:Y:S01]  /*1440*/  VIADD R97, R97, 0xffffffff ;  /* 0xffffffff61617836 */ /* 0x001fe20000000000 */
[----:B------:R-:W-:-:S09]  /*1450*/  UMOV UR41, URZ ;  /* 0x0000003f00297c82 */ /* 0x000fd20008000000 */
.L_x_162:
[----:B0-----:R-:W0:Y:S01]  /*1460*/  SHFL.IDX PT, R0, R96, RZ, 0x1f ;  /* 0x00001fff60007589 */ /* 0x001e2200000e0000 */
[----:B-1----:R-:W1:Y:S01]  /*1470*/  S2UR UR7, SR_CgaCtaId ;  /* 0x00000000000779c3 */ /* 0x002e620000008800 */
[----:B------:R-:W-:Y:S01]  /*1480*/  UMOV UR6, 0x400 ;  /* 0x0000040000067882 */ /* 0x000fe20000000000 */
[----:B0-----:R-:W-:Y:S01]  /*1490*/  R2UR UR4, R0 ;  /* 0x00000000000472ca */ /* 0x001fe200000e0000 */
[----:B-1----:R-:W-:-:S12]  /*14a0*/  ULEA UR6, UR7, UR6, 0x18 ;  /* 0x0000000607067291 */ /* 0x002fd8000f8ec03f */
[----:B------:R-:W-:-:S04]  /*14b0*/  ULEA.HI UR5, UR4, UR4, URZ, 0x1 ;  /* 0x0000000404057291 */ /* 0x000fc8000f8f083f */
[----:B------:R-:W-:-:S04]  /*14c0*/  ULOP3.LUT UR5, UR5, 0x7fffe, URZ, 0xc0, !UPT ;  /* 0x0007fffe05057892 */ /* 0x000fc8000f8ec03f */
[----:B------:R-:W-:-:S03]  /*14d0*/  UIADD3 UR5, UR4, -UR5, URZ ;  /* 0x8000000504057290 */ /* 0x000fc6000fffe03f */
[----:B------:R-:W-:Y:S01]  /*14e0*/  ULDC UR4, c[0x0][0x28c] ;  /* 0x0000a30000047ab9 */ /* 0x000fe20000000800 */
[----:B------:R-:W-:Y:S01]  /*14f0*/  ULEA UR5, UR5, UR6, 0xd ;  /* 0x0000000605057291 */ /* 0x000fe2000f8e683f */
[----:B------:R-:W-:-:S03]  /*1500*/  ISETP.LT.AND P0, PT, RZ, UR4, PT ;  /* 0x00000004ff007c0c */ /* 0x000fc6000bf01270 */
[----:B------:R-:W-:-:S04]  /*1510*/  UIADD3 UR5, UR5, 0x100, URZ ;  /* 0x0000010005057890 */ /* 0x000fc8000fffe03f */
[----:B------:R-:W-:-:S04]  /*1520*/  USHF.R.U32.HI UR5, URZ, 0x4, UR5 ;  /* 0x000000043f057899 */ /* 0x000fc80008011605 */
[----:B------:R-:W-:-:S04]  /*1530*/  ULOP3.LUT UR5, UR5, 0x3fff, URZ, 0xc0, !UPT ;  /* 0x00003fff05057892 */ /* 0x000fc8000f8ec03f */
[----:B------:R-:W-:Y:S01]  /*1540*/  ULOP3.LUT UR45, UR5, 0x10000, URZ, 0xfc, !UPT ;  /* 0x00010000052d7892 */ /* 0x000fe2000f8efc3f */
[----:B---345:R-:W-:Y:S11]  /*1550*/  @P0 BRA `(.L_x_17) ;  /* 0x0000000000400947 */ /* 0x038ff60003800000 */
[----:B------:R-:W-:Y:S01]  /*1560*/  MOV R0, 0x0 ;  /* 0x0000000000007802 */ /* 0x000fe20000000f00 */
[----:B------:R-:W-:Y:S01]  /*1570*/  ULDC.64 UR4, c[0x4][0x68] ;  /* 0x01001a0000047ab9 */ /* 0x000fe20000000a00 */
[----:B------:R-:W-:Y:S01]  /*1580*/  ULDC.64 UR6, c[0x4][0x8] ;  /* 0x0100020000067ab9 */ /* 0x000fe20000000a00 */
[----:B------:R-:W-:Y:S01]  /*1590*/  IMAD.U32 R4, RZ, RZ, UR4 ;  /* 0x00000004ff047e24 */ /* 0x000fe2000f8e00ff */
[----:B------:R0:W1:Y:S01]  /*15a0*/  LDC.64 R14, c[0x4][R0] ;  /* 0x01000000000e7b82 */ /* 0x0000620000000a00 */
[----:B------:R-:W-:Y:S01]  /*15b0*/  IMAD.U32 R5, RZ, RZ, UR5 ;  /* 0x00000005ff057e24 */ /* 0x000fe2000f8e00ff */
[----:B------:R-:W-:Y:S01]  /*15c0*/  ULDC.64 UR4, c[0x4][0x70] ;  /* 0x01001c0000047ab9 */ /* 0x000fe20000000a00 */
[----:B------:R-:W-:Y:S02]  /*15d0*/  IMAD.U32 R10, RZ, RZ, UR6 ;  /* 0x00000006ff0a7e24 */ /* 0x000fe4000f8e00ff */
[----:B------:R-:W-:Y:S02]  /*15e0*/  IMAD.U32 R6, RZ, RZ, UR4 ;  /* 0x00000004ff067e24 */ /* 0x000fe4000f8e00ff */
[----:B------:R-:W-:-:S02]  /*15f0*/  IMAD.U32 R7, RZ, RZ, UR5 ;  /* 0x00000005ff077e24 */ /* 0x000fc4000f8e00ff */
[----:B------:R-:W-:Y:S02]  /*1600*/  IMAD.U32 R11, RZ, RZ, UR7 ;  /* 0x00000007ff0b7e24 */ /* 0x000fe4000f8e00ff */
[----:B------:R-:W-:Y:S02]  /*1610*/  IMAD.MOV.U32 R8, RZ, RZ, 0x1e1 ;  /* 0x000001e1ff087424 */ /* 0x000fe400078e00ff */
[----:B------:R-:W-:Y:S02]  /*1620*/  IMAD.MOV.U32 R12, RZ, RZ, 0x1 ;  /* 0x00000001ff0c7424 */ /* 0x000fe400078e00ff */
[----:B0-----:R-:W-:-:S07]  /*1630*/  IMAD.MOV.U32 R13, RZ, RZ, RZ ;  /* 0x000000ffff0d7224 */ /* 0x001fce00078e00ff */
[----:B------:R-:W-:-:S07]  /*1640*/  LEPC R20, `(.L_x_17) ;  /* 0x000000001014794e */ /* 0x000fce0000000000 */
[----:B-1---5:R-:W-:Y:S05]  /*1650*/  CALL.ABS.NOINC R14 ;  /* 0x000000000e007343 */ /* 0x022fea0003c00000 */
.L_x_17:
[----:B------:R-:W-:-:S13]  /*1660*/  ISETP.NE.AND P0, PT, R102, 0x3, PT ;  /* 0x000000036600780c */ /* 0x000fda0003f05270 */
[----:B------:R-:W-:Y:S05]  /*1670*/  @!P0 BRA `(.L_x_18) ;  /* 0x0000000000048947 */ /* 0x000fea0003800000 */
[----:B------:R-:W-:Y:S01]  /*1680*/  BPT.TRAP 0x1 ;  /* 0x000000040000795c */ /* 0x000fe20000300000 */
.L_x_18:
[----:B------:R-:W0:Y:S01]  /*1690*/  S2UR UR5, SR_CgaCtaId ;  /* 0x00000000000579c3 */ /* 0x000e220000008800 */
[----:B------:R-:W-:Y:S01]  /*16a0*/  UMOV UR4, 0x400 ;  /* 0x0000040000047882 */ /* 0x000fe20000000000 */
[----:B------:R-:W-:Y:S02]  /*16b0*/  IMAD.U32 R0, RZ, RZ, UR40 ;  /* 0x00000028ff007e24 */ /* 0x000fe4000f8e00ff */
[----:B------:R-:W-:-:S03]  /*16c0*/  IMAD.U32 R3, RZ, RZ, UR41 ;  /* 0x00000029ff037e24 */ /* 0x000fc6000f8e00ff */
[----:B------:R-:W-:Y:S01]  /*16d0*/  SHF.L.U32 R0, R0, 0x1f, RZ ;  /* 0x0000001f00007819 */ /* 0x000fe200000006ff */
[----:B0-----:R-:W-:-:S06]  /*16e0*/  ULEA UR4, UR5, UR4, 0x18 ;  /* 0x0000000405047291 */ /* 0x001fcc000f8ec03f */
[----:B------:R-:W-:-:S04]  /*16f0*/  IMAD.U32 R6, RZ, RZ, UR4 ;  /* 0x00000004ff067e24 */ /* 0x000fc8000f8e00ff */
[----:B------:R-:W-:-:S04]  /*1700*/  IMAD R3, R3, 0x8, R6 ;  /* 0x0000000803037824 */ /* 0x000fc800078e0206 */
[----:B------:R0:W1:Y:S01]  /*1710*/  SYNCS.PHASECHK.TRANS64.TRYWAIT P1, [R3+URZ], R0 ;  /* 0x00000000030075a7 */ /* 0x000062000802017f */
[----:B------:R-:W-:Y:S05]  /*1720*/  @!P0 BRA `(.L_x_19) ;  /* 0x0000000000048947 */ /* 0x000fea0003800000 */
[----:B------:R-:W-:Y:S01]  /*1730*/  BPT.TRAP 0x1 ;  /* 0x000000040000795c */ /* 0x000fe20000300000 */
.L_x_19:
[----:B------:R-:W-:-:S05]  /*1740*/  IMAD.U32 R4, RZ, RZ, UR44 ;  /* 0x0000002cff047e24 */ /* 0x000fca000f8e00ff */
[----:B------:R-:W-:Y:S01]  /*1750*/  ISETP.GE.AND P2, PT, R4, 0x1, PT ;  /* 0x000000010400780c */ /* 0x000fe20003f46270 */
[----:B-1----:R-:W-:-:S12]  /*1760*/  @P1 BRA `(.L_x_20) ;  /* 0x0000000000081947 */ /* 0x002fd80003800000 */
[----:B------:R-:W1:Y:S02]  /*1770*/  SYNCS.PHASECHK.TRANS64.TRYWAIT P1, [R3+URZ], R0 ;  /* 0x00000000030075a7 */ /* 0x000e64000802017f */
[----:B-1----:R-:W-:Y:S05]  /*1780*/  @!P1 BRA `(.L_x_21) ;  /* 0x0000006400889947 */ /* 0x002fea0003800000 */
.L_x_20:
[----:B------:R-:W-:Y:S05]  /*1790*/  WARPSYNC.ALL ;  /* 0x0000000000007948 */ /* 0x000fea0003800000 */
[----:B------:R-:W-:Y:S01]  /*17a0*/  R2UR UR4, R6 ;  /* 0x00000000060472ca */ /* 0x000fe200000e0000 */
[----:B------:R-:W-:Y:S01]  /*17b0*/  ULEA UR5, UR41, UR45, 0xa ;  /* 0x0000002d29057291 */ /* 0x000fe2000f8e503f */
[----:B------:R-:W-:Y:S01]  /*17c0*/  WARPGROUP.ARRIVE ;  /* 0x00000000000079c5 */ /* 0x000fe20000000000 */
[----:B------:R-:W-:Y:S01]  /*17d0*/  UMOV UR9, 0x40000040 ;  /* 0x4000004000097882 */ /* 0x000fe20000000000 */
[----:B------:R-:W-:-:S04]  /*17e0*/  UMOV UR11, 0x40000040 ;  /* 0x40000040000b7882 */ /* 0x000fc80000000000 */
[----:B------:R-:W-:-:S05]  /*17f0*/  UMOV UR8, UR5 ;  /* 0x0000000500087c82 */ /* 0x000fca0008000000 */
[----:B------:R-:W-:-:S04]  /*1800*/  UIADD3 UR4, UR4, 0xc100, URZ ;  /* 0x0000c10004047890 */ /* 0x000fc8000fffe03f */
[----:B------:R-:W-:-:S04]  /*1810*/  USHF.R.U32.HI UR4, URZ, 0x4, UR4 ;  /* 0x000000043f047899 */ /* 0x000fc80008011604 */
[----:B------:R-:W-:-:S04]  /*1820*/  ULOP3.LUT UR4, UR4, 0x3fff, URZ, 0xc0, !UPT ;  /* 0x00003fff04047892 */ /* 0x000fc8000f8ec03f */
[----:B------:R-:W-:-:S04]  /*1830*/  ULOP3.LUT UR4, UR4, 0x10000, URZ, 0xfc, !UPT ;  /* 0x0001000004047892 */ /* 0x000fc8000f8efc3f */
[----:B------:R-:W-:-:S07]  /*1840*/  ULEA UR6, UR41, UR4, 0xa ;  /* 0x0000000429067291 */ /* 0x000fce000f8e503f */
[----:B------:R-:W-:Y:S02]  /*1850*/  UMOV UR10, UR6 ;  /* 0x00000006000a7c82 */ /* 0x000fe40008000000 */
[----:B------:R-:W-:Y:S01]  /*1860*/  HGMMA.64x128x8.F32.TF32 R24, gdesc[UR8], RZ, !UPT, gsb0 ;  /* 0x05e00000081879f0 */ /* 0x000fe2000c0028ff */
[----:B------:R-:W-:Y:S02]  /*1870*/  UIADD3 UR8, UR5, 0x2, URZ ;  /* 0x0000000205087890 */ /* 0x000fe4000fffe03f */
[----:B------:R-:W-:Y:S01]  /*1880*/  UIADD3 UR10, UR6, 0x2, URZ ;  /* 0x00000002060a7890 */ /* 0x000fe2000fffe03f */
[----:B------:R-:W-:Y:S01]  /*1890*/  UMOV UR9, 0x40000040 ;  /* 0x4000004000097882 */ /* 0x000fe20000000000 */
[----:B------:R-:W-:Y:S01]  /*18a0*/  UMOV UR11, 0x40000040 ;  /* 0x40000040000b7882 */ /* 0x000fe20000000000 */
[----:B------:R-:W-:Y:S02]  /*18b0*/  WARPGROUP.DEPBAR.LE gsb0, 0x0 ;  /* 0x00008000000079c5 */ /* 0x000fe40000010000 */
[----:B------:R-:W-:-:S06]  /*18c0*/  WARPGROUP.ARRIVE ;  /* 0x00000000000079c5 */ /* 0x000fcc0000000000 */
[----:B------:R-:W-:Y:S01]  /*18d0*/  HGMMA.64x128x8.F32.TF32 R24, gdesc[UR8], R24, gsb0 ;  /* 0x05e00000081879f0 */ /* 0x000fe20008002818 */
        /* <DEDUP_REMOVED lines=13> */
[----:B------:R-:W-:Y:S03]  /*19b0*/  HGMMA.64x128x8.F32.TF32 R24, gdesc[UR8], R24, gsb0 ;  /* 0x05e00000081879f0 */ /* 0x000fe60008002818 */
[----:B------:R-:W-:Y:S02]  /*19c0*/  WARPGROUP.DEPBAR.LE gsb0, 0x0 ;  /* 0x00008000000079c5 */ /* 0x000fe40000010000 */
[----:B------:R-:W-:Y:S05]  /*19d0*/  @!P2 BRA `(.L_x_22) ;  /* 0x000000040028a947 */ /* 0x000fea0003800000 */
[----:B------:R-:W-:Y:S01]  /*19e0*/  UIADD3 UR5, UR41, 0x1, URZ ;  /* 0x0000000129057890 */ /* 0x000fe2000fffe03f */
[----:B01----:R-:W-:Y:S02]  /*19f0*/  IMAD.U32 R0, RZ, RZ, UR44 ;  /* 0x0000002cff007e24 */ /* 0x003fe4000f8e00ff */
[----:B------:R-:W-:Y:S01]  /*1a00*/  IMAD.U32 R3, RZ, RZ, UR41 ;  /* 0x00000029ff037e24 */ /* 0x000fe2000f8e00ff */
[----:B------:R-:W-:-:S04]  /*1a10*/  UISETP.NE.AND UP0, UPT, UR5, 0x3, UPT ;  /* 0x000000030500788c */ /* 0x000fc8000bf05270 */
[----:B------:R-:W-:Y:S02]  /*1a20*/  USEL UR6, URZ, 0x1, UP0 ;  /* 0x000000013f067887 */ /* 0x000fe40008000000 */
[----:B------:R-:W-:Y:S02]  /*1a30*/  USEL UR5, UR5, URZ, UP0 ;  /* 0x0000003f05057287 */ /* 0x000fe40008000000 */
[----:B------:R-:W-:-:S06]  /*1a40*/  ULOP3.LUT UR6, UR40, UR6, URZ, 0x3c, !UPT ;  /* 0x0000000628067292 */ /* 0x000fcc000f8e3c3f */
[----:B------:R-:W-:-:S07]  /*1a50*/  IMAD.U32 R7, RZ, RZ, UR6 ;  /* 0x00000006ff077e24 */ /* 0x000fce000f8e00ff */
.L_x_29:
[----:B------:R-:W-:Y:S05]  /*1a60*/  @!P0 BRA `(.L_x_23) ;  /* 0x0000000000048947 */ /* 0x000fea0003800000 */
[----:B------:R-:W-:Y:S01]  /*1a70*/  BPT.TRAP 0x1 ;  /* 0x000000040000795c */ /* 0x000fe20000300000 */
.L_x_23:
[----:B------:R-:W0:Y:S01]  /*1a80*/  S2UR UR7, SR_CgaCtaId ;  /* 0x00000000000779c3 */ /* 0x000e220000008800 */
[----:B------:R-:W-:Y:S01]  /*1a90*/  UMOV UR6, 0x400 ;  /* 0x0000040000067882 */ /* 0x000fe20000000000 */
[----:B------:R-:W-:Y:S01]  /*1aa0*/  IMAD.U32 R5, RZ, RZ, UR5 ;  /* 0x00000005ff057e24 */ /* 0x000fe2000f8e00ff */
[----:B------:R-:W-:Y:S01]  /*1ab0*/  SHF.L.U32 R4, R7, 0x1f, RZ ;  /* 0x0000001f07047819 */ /* 0x000fe200000006ff */
[----:B0-----:R-:W-:-:S06]  /*1ac0*/  ULEA UR6, UR7, UR6, 0x18 ;  /* 0x0000000607067291 */ /* 0x001fcc000f8ec03f */
[----:B------:R-:W-:-:S04]  /*1ad0*/  IMAD.U32 R6, RZ, RZ, UR6 ;  /* 0x00000006ff067e24 */ /* 0x000fc8000f8e00ff */
[----:B------:R-:W-:-:S04]  /*1ae0*/  IMAD R5, R5, 0x8, R6 ;  /* 0x0000000805057824 */ /* 0x000fc800078e0206 */
[----:B------:R0:W1:Y:S01]  /*1af0*/  SYNCS.PHASECHK.TRANS64.TRYWAIT P1, [R5+URZ], R4 ;  /* 0x00000004050075a7 */ /* 0x000062000802017f */
[----:B------:R-:W-:Y:S05]  /*1b00*/  @!P0 BRA `(.L_x_24) ;  /* 0x0000000000048947 */ /* 0x000fea0003800000 */
[----:B------:R-:W-:Y:S01]  /*1b10*/  BPT.TRAP 0x1 ;  /* 0x000000040000795c */ /* 0x000fe20000300000 */
.L_x_24:
[----:B-1----:R-:W-:Y:S05]  /*1b20*/  @P1 BRA `(.L_x_25) ;  /* 0x0000000000081947 */ /* 0x002fea0003800000 */
[----:B------:R-:W1:Y:S02]  /*1b30*/  SYNCS.PHASECHK.TRANS64.TRYWAIT P1, [R5+URZ], R4 ;  /* 0x00000004050075a7 */ /* 0x000e64000802017f */
[----:B-1----:R-:W-:Y:S05]  /*1b40*/  @!P1 BRA `(.L_x_26) ;  /* 0x0000006000ac9947 */ /* 0x002fea0003800000 */
.L_x_25:
[----:B------:R-:W-:Y:S01]  /*1b50*/  ULEA UR6, UR5, UR45, 0xa ;  /* 0x0000002d05067291 */ /* 0x000fe2000f8e503f */
[----:B------:R-:W-:Y:S01]  /*1b60*/  WARPGROUP.ARRIVE ;  /* 0x00000000000079c5 */ /* 0x000fe20000000000 */
[----:B------:R-:W-:Y:S01]  /*1b70*/  ULEA UR7, UR5, UR4, 0xa ;  /* 0x0000000405077291 */ /* 0x000fe2000f8e503f */
[----:B------:R-:W-:Y:S01]  /*1b80*/  UMOV UR9, 0x40000040 ;  /* 0x4000004000097882 */ /* 0x000fe20000000000 */
[----:B------:R-:W-:-:S03]  /*1b90*/  UMOV UR11, 0x40000040 ;  /* 0x40000040000b7882 */ /* 0x000fc60000000000 */
[----:B------:R-:W-:Y:S02]  /*1ba0*/  UMOV UR8, UR6 ;  /* 0x0000000600087c82 */ /* 0x000fe40008000000 */
[----:B------:R-:W-:Y:S02]  /*1bb0*/  UMOV UR10, UR7 ;  /* 0x00000007000a7c82 */ /* 0x000fe40008000000 */
[----:B------:R-:W-:Y:S01]  /*1bc0*/  HGMMA.64x128x8.F32.TF32 R24, gdesc[UR8], R24, gsb0 ;  /* 0x05e00000081879f0 */ /* 0x000fe20008002818 */
[----:B------:R-:W-:Y:S02]  /*1bd0*/  UIADD3 UR8, UR6, 0x2, URZ ;  /* 0x0000000206087890 */ /* 0x000fe4000fffe03f */
[----:B------:R-:W-:Y:S01]  /*1be0*/  UIADD3 UR10, UR7, 0x2, URZ ;  /* 0x00000002070a7890 */ /* 0x000fe2000fffe03f */
[----:B------:R-:W-:Y:S01]  /*1bf0*/  UMOV UR9, 0x40000040 ;  /* 0x4000004000097882 */ /* 0x000fe20000000000 */
[----:B------:R-:W-:Y:S01]  /*1c00*/  UMOV UR11, 0x40000040 ;  /* 0x40000040000b7882 */ /* 0x000fe20000000000 */
[----:B------:R-:W-:-:S02]  /*1c10*/  WARPGROUP.DEPBAR.LE gsb0, 0x0 ;  /* 0x00008000000079c5 */ /* 0x000fc40000010000 */
        /* <DEDUP_REMOVED lines=18> */
[----:B------:R-:W-:Y:S01]  /*1d40*/  BPT.TRAP 0x1 ;  /* 0x000000040000795c */ /* 0x000fe20000300000 */
.L_x_27:
[----:B------:R-:W-:-:S13]  /*1d50*/  ISETP.NE.AND P1, PT, R22, RZ, PT ;  /* 0x000000ff1600720c */ /* 0x000fda0003f25270 */
[----:B01----:R-:W-:-:S04]  /*1d60*/  @P1 IMAD R4, R3, 0x8, R6 ;  /* 0x0000000803041824 */ /* 0x003fc800078e0206 */
[----:B------:R-:W-:-:S05]  /*1d70*/  @P1 VIADD R4, R4, 0x18 ;  /* 0x0000001804041836 */ /* 0x000fca0000000000 */
[----:B------:R-:W-:-:S04]  /*1d80*/  @P1 PRMT R4, R19, 0x654, R4 ;  /* 0x0000065413041816 */ /* 0x000fc80000000004 */
[----:B------:R0:W-:Y:S01]  /*1d90*/  @P1 SYNCS.ARRIVE.TRANS64.RED.A1T0 RZ, [R4+URZ], RZ ;  /* 0x000000ff04ff19a7 */ /* 0x0001e2000810043f */
[----:B------:R-:W-:-:S13]  /*1da0*/  ISETP.GT.U32.AND P1, PT, R18, 0x1, PT ;  /* 0x000000011200780c */ /* 0x000fda0003f24070 */
[----:B0-----:R-:W-:Y:S05]  /*1db0*/  @P1 BRA `(.L_x_28) ;  /* 0x0000000000041947 */ /* 0x001fea0003800000 */
[----:B------:R-:W-:Y:S01]  /*1dc0*/  BPT.TRAP 0x1 ;  /* 0x000000040000795c */ /* 0x000fe20000300000 */
.L_x_28:
[----:B------:R-:W-:Y:S01]  /*1dd0*/  UIADD3 UR5, UR5, 0x1, URZ ;  /* 0x0000000105057890 */ /* 0x000fe2000fffe03f */
[C---:B------:R-:W-:Y:S01]  /*1de0*/  ISETP.GT.AND P2, PT, R0.reuse, 0x1, PT ;  /* 0x000000010000780c */ /* 0x040fe20003f44270 */
[----:B------:R-:W-:Y:S02]  /*1df0*/  VIADD R3, R3, 0x1 ;  /* 0x0000000103037836 */ /* 0x000fe40000000000 */
[----:B------:R-:W-:Y:S01]  /*1e00*/  UISETP.NE.AND UP0, UPT, UR5, 0x3, UPT ;  /* 0x000000030500788c */ /* 0x000fe2000bf05270 */
[----:B------:R-:W-:Y:S02]  /*1e10*/  VIADD R0, R0, 0xffffffff ;  /* 0xffffffff00007836 */ /* 0x000fe40000000000 */
[C---:B------:R-:W-:Y:S01]  /*1e20*/  ISETP.NE.AND P1, PT, R3.reuse, 0x3, PT ;  /* 0x000000030300780c */ /* 0x040fe20003f25270 */
[----:B------:R-:W-:Y:S02]  /*1e30*/  USEL UR6, URZ, 0x1, UP0 ;  /* 0x000000013f067887 */ /* 0x000fe40008000000 */
[----:B------:R-:W-:Y:S01]  /*1e40*/  USEL UR5, UR5, URZ, UP0 ;  /* 0x0000003f05057287 */ /* 0x000fe20008000000 */
[----:B------:R-:W-:-:S03]  /*1e50*/  SEL R3, R3, RZ, P1 ;  /* 0x000000ff03037207 */ /* 0x000fc60000800000 */
[----:B------:R-:W-:Y:S01]  /*1e60*/  LOP3.LUT R7, R7, UR6, RZ, 0x3c, !PT ;  /* 0x0000000607077c12 */ /* 0x000fe2000f8e3cff */
[----:B------:R-:W-:Y:S07]  /*1e70*/  @P2 BRA `(.L_x_29) ;  /* 0xfffffff800f82947 */ /* 0x000fee000383ffff */
.L_x_22:
[----:B01----:R-:W0:Y:S02]  /*1e80*/  LDC R0, c[0x0][0x28c] ;  /* 0x0000a300ff007b82 */ /* 0x003e240000000800 */
[----:B0-----:R-:W-:-:S13]  /*1e90*/  ISETP.GE.AND P1, PT, R0, 0x1, PT ;  /* 0x000000010000780c */ /* 0x001fda0003f26270 */
[----:B------:R-:W-:Y:S05]  /*1ea0*/  @!P1 BRA `(.L_x_30) ;  /* 0x0000000000449947 */ /* 0x000fea0003800000 */
[----:B------:R-:W-:Y:S05]  /*1eb0*/  @!P0 BRA `(.L_x_31) ;  /* 0x0000000000048947 */ /* 0x000fea0003800000 */
[----:B------:R-:W-:Y:S01]  /*1ec0*/  BPT.TRAP 0x1 ;  /* 0x000000040000795c */ /* 0x000fe20000300000 */
.L_x_31:
[----:B------:R-:W-:-:S13]  /*1ed0*/  ISETP.NE.AND P0, PT, R22, RZ, PT ;  /* 0x000000ff1600720c */ /* 0x000fda0003f05270 */
[----:B------:R-:W-:-:S05]  /*1ee0*/  VOTEU.ANY UP0, P0 ;  /* 0x00000000003f7886 */ /* 0x000fca0000000100 */
[----:B------:R-:W-:-:S06]  /*1ef0*/  @UP0 UIADD3 UR4, UR44, UR41, URZ ;  /* 0x000000292c040290 */ /* 0x000fcc000fffe03f */
[----:B------:R-:W-:Y:S02]  /*1f00*/  IMAD.U32 R4, RZ, RZ, UR4 ;  /* 0x00000004ff047e24 */ /* 0x000fe4000f8e00ff */
[----:B------:R-:W-:Y:S02]  /*1f10*/  IMAD.U32 R3, RZ, RZ, UR4 ;  /* 0x00000004ff037e24 */ /* 0x000fe4000f8e00ff */
[----:B------:R-:W-:-:S05]  /*1f20*/  @P0 IMAD.WIDE.U32 R4, R4, -0x55555555, RZ ;  /* 0xaaaaaaab04040825 */ /* 0x000fca00078e00ff */
[----:B------:R-:W-:-:S05]  /*1f30*/  @P0 SHF.R.U32.HI R0, RZ, 0x1, R5 ;  /* 0x00000001ff000819 */ /* 0x000fca0000011605 */
[----:B------:R-:W-:-:S04]  /*1f40*/  @P0 IMAD R0, R0, -0x3, R3 ;  /* 0xfffffffd00000824 */ /* 0x000fc800078e0203 */
[----:B------:R-:W-:-:S04]  /*1f50*/  @P0 IMAD R0, R0, 0x8, R6 ;  /* 0x0000000800000824 */ /* 0x000fc800078e0206 */
[----:B------:R-:W-:-:S05]  /*1f60*/  @P0 VIADD R0, R0, 0x18 ;  /* 0x0000001800000836 */ /* 0x000fca0000000000 */
[----:B------:R-:W-:-:S04]  /*1f70*/  @P0 PRMT R0, R19, 0x654, R0 ;  /* 0x0000065413000816 */ /* 0x000fc80000000000 */
[----:B------:R0:W-:Y:S01]  /*1f80*/  @P0 SYNCS.ARRIVE.TRANS64.RED.A1T0 RZ, [R0+URZ], RZ ;  /* 0x000000ff00ff09a7 */ /* 0x0001e2000810043f */
[----:B------:R-:W-:-:S13]  /*1f90*/  ISETP.GT.U32.AND P0, PT, R18, 0x1, PT ;  /* 0x000000011200780c */ /* 0x000fda0003f04070 */
[----:B0-----:R-:W-:Y:S05]  /*1fa0*/  @P0 BRA `(.L_x_30) ;  /* 0x0000000000040947 */ /* 0x001fea0003800000 */
[----:B------:R-:W-:Y:S01]  /*1fb0*/  BPT.TRAP 0x1 ;  /* 0x000000040000795c */ /* 0x000fe20000300000 */
.L_x_30:
[----:B------:R-:W-:Y:S01]  /*1fc0*/  IMAD.SHL.U32 R100, R100, 0x80, RZ ;  /* 0x0000008064647824 */ /* 0x000fe200078e00ff */
[----:B------:R-:W-:Y:S01]  /*1fd0*/  UIADD3 UR41, UR43, UR41, URZ ;  /* 0x000000292b297290 */ /* 0x000fe2000fffe03f */
[----:B------:R-:W-:Y:S01]  /*1fe0*/  SHF.R.S32.HI R11, RZ, 0x1f, R101 ;  /* 0x0000001fff0b7819 */ /* 0x000fe20000011465 */
[----:B------:R-:W-:Y:S01]  /*1ff0*/  UISETP.GE.U32.AND UP1, UPT, UR43, 0x3, UPT ;  /* 0x000000032b00788c */ /* 0x000fe2000bf26070 */
[----:B------:R-:W-:Y:S01]  /*2000*/  IMAD.SHL.U32 R6, R103, 0x80, RZ ;  /* 0x0000008067067824 */ /* 0x000fe200078e00ff */
[----:B------:R-:W-:Y:S01]  /*2010*/  ULDC UR7, c[0x0][0x288] ;  /* 0x0000a20000077ab9 */ /* 0x000fe20000000800 */
[C---:B------:R-:W-:Y:S01]  /*2020*/  LOP3.LUT R8, R100.reuse, 0x6, R95, 0xf8, !PT ;  /* 0x0000000664087812 */ /* 0x040fe200078ef85f */
[----:B------:R-:W-:Y:S01]  /*2030*/  UISETP.GT.U32.AND UP0, UPT, UR41, 0x2, UPT ;  /* 0x000000022900788c */ /* 0x000fe2000bf04070 */
[----:B------:R-:W-:Y:S01]  /*2040*/  ISETP.GE.AND P0, PT, R100, UR7, PT ;  /* 0x0000000764007c0c */ /* 0x000fe2000bf06270 */
[----:B------:R-:W-:Y:S01]  /*2050*/  ULDC.64 UR4, c[0x0][0x5d0] ;  /* 0x0001740000047ab9 */ /* 0x000fe20000000a00 */
[--C-:B------:R-:W-:Y:S01]  /*2060*/  SHF.R.S32.HI R9, RZ, 0x1f, R8.reuse ;  /* 0x0000001fff097819 */ /* 0x100fe20000011408 */
[----:B------:R-:W-:Y:S01]  /*2070*/  ULDC UR10, c[0x0][0x284] ;  /* 0x0000a100000a7ab9 */ /* 0x000fe20000000800 */
[----:B------:R-:W-:Y:S01]  /*2080*/  IMAD R0, R11, UR4, RZ ;  /* 0x000000040b007c24 */ /* 0x000fe2000f8e02ff */
[----:B------:R-:W-:Y:S01]  /*2090*/  UISETP.LT.U32.AND UP0, UPT, UR43, 0x3, UP0 ;  /* 0x000000032b00788c */ /* 0x000fe20008701070 */
[----:B------:R-:W-:Y:S01]  /*20a0*/  ISETP.GE.OR P0, PT, R6, UR10, P0 ;  /* 0x0000000a06007c0c */ /* 0x000fe20008706670 */
[----:B------:R-:W-:Y:S01]  /*20b0*/  IMAD.WIDE.U32 R4, R101, UR4, R8 ;  /* 0x0000000465047c25 */ /* 0x000fe2000f8e0008 */
[----:B------:R-:W-:Y:S01]  /*20c0*/  ULDC.64 UR8, c[0x0][0x5c8] ;  /* 0x0001720000087ab9 */ /* 0x000fe20000000a00 */
[----:B------:R-:W-:-:S02]  /*20d0*/  USEL UR6, URZ, 0x1, !UP0 ;  /* 0x000000013f067887 */ /* 0x000fc4000c000000 */
[----:B------:R-:W-:Y:S01]  /*20e0*/  IMAD R3, R101, UR5, R0 ;  /* 0x0000000565037c24 */ /* 0x000fe2000f8e0200 */
[----:B------:R-:W-:Y:S01]  /*20f0*/  @UP1 UIMAD.WIDE.U32 UR4, UR41, -0x55555555, URZ ;  /* 0xaaaaaaab290418a5 */ /* 0x000fe2000f8e003f */
[----:B------:R-:W-:Y:S01]  /*2100*/  IMAD.WIDE R104, R103, 0x80, R88 ;  /* 0x0000008067687825 */ /* 0x000fe200078e0258 */
[----:B------:R-:W-:Y:S02]  /*2110*/  ULOP3.LUT UR40, UR40, UR6, URZ, 0x3c, !UPT ;  /* 0x0000000628287292 */ /* 0x000fe4000f8e3c3f */
[----:B------:R-:W-:Y:S01]  /*2120*/  @UP1 USHF.R.U32.HI UR4, URZ, 0x1, UR5 ;  /* 0x000000013f041899 */ /* 0x000fe20008011605 */
[----:B------:R-:W-:Y:S02]  /*2130*/  IMAD.IADD R5, R5, 0x1, R3 ;  /* 0x0000000105057824 */ /* 0x000fe400078e0203 */
[----:B------:R-:W-:Y:S01]  /*2140*/  IMAD R3, R105, UR8, RZ ;  /* 0x0000000869037c24 */ /* 0x000fe2000f8e02ff */
[----:B------:R-:W-:Y:S01]  /*2150*/  @UP1 ULOP3.LUT UR40, UR40, 0x1, UR4, 0x78, !UPT ;  /* 0x0000000128281892 */ /* 0x000fe2000f8e7804 */
[----:B------:R-:W-:-:S04]  /*2160*/  IMAD.WIDE.U32 R106, R104, UR8, R4 ;  /* 0x00000008686a7c25 */ /* 0x000fc8000f8e0004 */
[----:B------:R-:W-:Y:S02]  /*2170*/  IMAD R7, R104, UR9, R3 ;  /* 0x0000000968077c24 */ /* 0x000fe4000f8e0203 */
[----:B------:R-:W-:Y:S01]  /*2180*/  IMAD.MOV.U32 R0, RZ, RZ, -0x1 ;  /* 0xffffffffff007424 */ /* 0x000fe200078e00ff */
[----:B------:R-:W-:Y:S06]  /*2190*/  @P0 BRA `(.L_x_32) ;  /* 0x0000004000100947 */ /* 0x000fec0003800000 */
[----:B-----5:R-:W-:Y:S01]  /*21a0*/  FSETP.NEU.AND P1, PT, R90, RZ, PT ;  /* 0x000000ff5a00720b */ /* 0x020fe20003f2d000 */
[----:B------:R-:W-:Y:S01]  /*21b0*/  IMAD.IADD R4, R94, 0x1, -R100 ;  /* 0x000000015e047824 */ /* 0x000fe200078e0a64 */
[----:B------:R-:W-:Y:S01]  /*21c0*/  BSSY B0, `(.L_x_32) ;  /* 0x0000401000007945 */ /* 0x000fe20003800000 */
[----:B------:R-:W-:Y:S02]  /*21d0*/  IMAD.IADD R3, R99, 0x1, -R6 ;  /* 0x0000000163037824 */ /* 0x000fe400078e0a06 */
[----:B------:R-:W-:Y:S01]  /*21e0*/  IMAD.IADD R117, R107, 0x1, R7 ;  /* 0x000000016b757824 */ /* 0x000fe200078e0207 */
[----:B------:R-:W-:-:S04]  /*21f0*/  ISETP.GT.AND P0, PT, R4, RZ, PT ;  /* 0x000000ff0400720c */ /* 0x000fc80003f04270 */
[----:B------:R-:W-:-:S03]  /*2200*/  ISETP.GT.AND P2, PT, R3, RZ, P0 ;  /* 0x000000ff0300720c */ /* 0x000fc60000744270 */
[----:B------:R-:W-:Y:S10]  /*2210*/  @!P1 BRA `(.L_x_33) ;  /* 0x0000002c001c9947 */ /* 0x000ff40003800000 */
[----:B------:R-:W0:Y:S01]  /*2220*/  LDC.64 R110, c[0x0][0x5b8] ;  /* 0x00016e00ff6e7b82 */ /* 0x000e220000000a00 */
[----:B------:R-:W-:-:S07]  /*2230*/  ULDC.64 UR4, c[0x0][0x5c0] ;  /* 0x0001700000047ab9 */ /* 0x000fce0000000a00 */
[----:B------:R-:W1:Y:S08]  /*2240*/  LDC.64 R112, c[0x0][0x5b0] ;  /* 0x00016c00ff707b82 */ /* 0x000e700000000a00 */
[----:B------:R-:W2:Y:S01]  /*2250*/  LDC.64 R114, c[0x0][0x5a8] ;  /* 0x00016a00ff727b82 */ /* 0x000ea20000000a00 */
[-C--:B0-----:R-:W-:Y:S02]  /*2260*/  IMAD R6, R11, R110.reuse, RZ ;  /* 0x0000006e0b067224 */ /* 0x081fe400078e02ff */
[----:B------:R-:W-:-:S04]  /*2270*/  IMAD.WIDE.U32 R108, R101, R110, R8 ;  /* 0x0000006e656c7225 */ /* 0x000fc800078e0008 */
[----:B------:R-:W-:Y:S02]  /*2280*/  IMAD R103, R101, R111, R6 ;  /* 0x0000006f65677224 */ /* 0x000fe400078e0206 */
[-C--:B-1----:R-:W-:Y:S02]  /*2290*/  IMAD R5, R105, R112.reuse, RZ ;  /* 0x0000007069057224 */ /* 0x082fe400078e02ff */
[----:B------:R-:W-:Y:S02]  /*22a0*/  IMAD.IADD R13, R109, 0x1, R103 ;  /* 0x000000016d0d7824 */ /* 0x000fe400078e0267 */
[----:B------:R-:W-:Y:S02]  /*22b0*/  IMAD.MOV.U32 R12, RZ, RZ, R108 ;  /* 0x000000ffff0c7224 */ /* 0x000fe400078e006c */
[C---:B------:R-:W-:Y:S02]  /*22c0*/  IMAD R105, R104.reuse, R113, R5 ;  /* 0x0000007168697224 */ /* 0x040fe400078e0205 */
[----:B------:R-:W-:-:S04]  /*22d0*/  IMAD.WIDE.U32 R6, R104, R112, R12 ;  /* 0x0000007068067225 */ /* 0x000fc800078e000c */
[----:B------:R-:W-:Y:S01]  /*22e0*/  IMAD.IADD R5, R7, 0x1, R105 ;  /* 0x0000000107057824 */ /* 0x000fe200078e0269 */
[----:B--2---:R-:W-:-:S04]  /*22f0*/  LEA R14, P1, R6, R114, 0x2 ;  /* 0x00000072060e7211 */ /* 0x004fc800078210ff */
[----:B------:R-:W-:-:S05]  /*2300*/  LEA.HI.X R15, R6, R115, R5, 0x2, P1 ;  /* 0x00000073060f7211 */ /* 0x000fca00008f1405 */
[----:B------:R0:W2:Y:S01]  /*2310*/  @P2 LDG.E.LTC128B R5, desc[UR38][R14.64] ;  /* 0x000000260e052981 */ /* 0x0000a2000c1e1920 */
[----:B------:R-:W-:Y:S01]  /*2320*/  LEA R10, P3, R106, UR4, 0x2 ;  /* 0x000000046a0a7c11 */ /* 0x000fe2000f8610ff */
[----:B------:R-:W-:Y:S01]  /*2330*/  IMAD.WIDE.U32 R6, R104, R112, R8 ;  /* 0x0000007068067225 */ /* 0x000fe200078e0008 */
[----:B------:R-:W-:Y:S01]  /*2340*/  ISETP.GT.AND P1, PT, R4, 0x1, PT ;  /* 0x000000010400780c */ /* 0x000fe20003f24270 */
[----:B------:R-:W-:Y:S02]  /*2350*/  BSSY B1, `(.L_x_34) ;  /* 0x0000012000017945 */ /* 0x000fe40003800000 */
[----:B------:R-:W-:Y:S02]  /*2360*/  IMAD.IADD R7, R105, 0x1, R7 ;  /* 0x0000000169077824 */ /* 0x000fe400078e0207 */
[----:B------:R-:W-:Y:S01]  /*2370*/  IMAD.WIDE.U32 R20, R101, R110, R6 ;  /* 0x0000006e65147225 */ /* 0x000fe200078e0006 */
[----:B0-----:R-:W-:-:S03]  /*2380*/  SHF.L.U64.HI R15, R112, 0x3, R113 ;  /* 0x00000003700f7819 */ /* 0x001fc60000010271 */
[----:B------:R-:W-:Y:S01]  /*2390*/  IMAD.IADD R7, R103, 0x1, R21 ;  /* 0x0000000167077824 */ /* 0x000fe200078e0215 */
[----:B------:R-:W-:Y:S01]  /*23a0*/  LEA R6, P4, R20, R114, 0x2 ;  /* 0x0000007214067211 */ /* 0x000fe200078810ff */
[----:B------:R-:W-:-:S03]  /*23b0*/  IMAD.SHL.U32 R14, R112, 0x8, RZ ;  /* 0x00000008700e7824 */ /* 0x000fc600078e00ff */
[----:B------:R-:W-:Y:S01]  /*23c0*/  LEA.HI.X R7, R20, R115, R7, 0x2, P4 ;  /* 0x0000007314077211 */ /* 0x000fe200020f1407 */
[----:B------:R-:W-:Y:S01]  /*23d0*/  IMAD.WIDE.U32 R20, R104, R112, R14 ;  /* 0x0000007068147225 */ /* 0x000fe200078e000e */
[----:B--2---:R-:W-:-:S05]  /*23e0*/  LOP3.LUT R11, R5, 0xffffe000, RZ, 0xc0, !PT ;  /* 0xffffe000050b7812 */ /* 0x004fca00078ec0ff */
[----:B------:R-:W-:-:S04]  /*23f0*/  FMUL R11, R11, R90 ;  /* 0x0000005a0b0b7220 */ /* 0x000fc80000400000 */
[----:B------:R-:W-:Y:S01]  /*2400*/  FFMA R107, R24, R23, R11 ;  /* 0x00000017186b7223 */ /* 0x000fe2000000000b */
[----:B------:R-:W-:Y:S02]  /*2410*/  LEA.HI.X R11, R106, UR5, R117, 0x2, P3 ;  /* 0x000000056a0b7c11 */ /* 0x000fe400098f1475 */
[----:B------:R-:W-:Y:S02]  /*2420*/  ISETP.GT.AND P3, PT, R3, RZ, P1 ;  /* 0x000000ff0300720c */ /* 0x000fe40000f64270 */
[----:B------:R-:W-:-:S05]  /*2430*/  F2FP.TF32.F32.PACK_B R107, R107 ;  /* 0x0000006bff6b723e */ /* 0x000fca00024050ff */
[----:B------:R0:W-:Y:S06]  /*2440*/  @P2 STG.E desc[UR38][R10.64], R107 ;  /* 0x0000006b0a002986 */ /* 0x0001ec000c101926 */
[----:B------:R-:W-:Y:S05]  /*2450*/  @!P3 BRA `(.L_x_35) ;  /* 0x000000000004b947 */ /* 0x000fea0003800000 */
[----:B------:R1:W5:Y:S02]  /*2460*/  LDG.E.LTC128B R5, desc[UR38][R6.64+0x4] ;  /* 0x0000042606057981 */ /* 0x000364000c1e1920 */
.L_x_35:
[----:B------:R-:W-:Y:S05]  /*2470*/  BSYNC B1 ;  /* 0x0000000000017941 */ /* 0x000fea0003800000 */
.L_x_34:
[----:B-----5:R-:W-:Y:S01]  /*2480*/  LOP3.LUT R15, R5, 0xffffe000, RZ, 0xc0, !PT ;  /* 0xffffe000050f7812 */ /* 0x020fe200078ec0ff */
[----:B------:R-:W-:Y:S01]  /*2490*/  IMAD.IADD R105, R105, 0x1, R21 ;  /* 0x0000000169697824 */ /* 0x000fe200078e0215 */
[----:B------:R-:W-:Y:S01]  /*24a0*/  IADD3 R108, P2, R108, R20, RZ ;  /* 0x000000146c6c7210 */ /* 0x000fe20007f5e0ff */
[----:B------:R-:W-:Y:S01]  /*24b0*/  IMAD.MOV.U32 R24, RZ, RZ, R5 ;  /* 0x000000ffff187224 */ /* 0x000fe200078e0005 */
[----:B------:R-:W-:Y:S01]  /*24c0*/  ISETP.GT.AND P0, PT, R3, 0x8, P0 ;  /* 0x000000080300780c */ /* 0x000fe20000704270 */
[----:B------:R-:W-:Y:S02]  /*24d0*/  FMUL R12, R15, R90 ;  /* 0x0000005a0f0c7220 */ /* 0x000fe40000400000 */
[----:B------:R-:W-:Y:S01]  /*24e0*/  IMAD.X R13, R105, 0x1, R13, P2 ;  /* 0x00000001690d7824 */ /* 0x000fe200010e060d */
[----:B------:R-:W-:Y:S01]  /*24f0*/  LEA R14, P2, R108, R114, 0x2 ;  /* 0x000000726c0e7211 */ /* 0x000fe200078410ff */
[----:B------:R-:W-:-:S03]  /*2500*/  FFMA R25, R25, R23, R12 ;  /* 0x0000001719197223 */ /* 0x000fc6000000000c */
[----:B------:R-:W-:Y:S02]  /*2510*/  LEA.HI.X R15, R108, R115, R13, 0x2, P2 ;  /* 0x000000736c0f7211 */ /* 0x000fe400010f140d */
[----:B------:R-:W-:-:S05]  /*2520*/  F2FP.TF32.F32.PACK_B R25, R25 ;  /* 0x00000019ff19723e */ /* 0x000fca00024050ff */
[----:B------:R2:W-:Y:S04]  /*2530*/  @P3 STG.E desc[UR38][R10.64+0x4], R25 ;  /* 0x000004190a003986 */ /* 0x0005e8000c101926 */
[----:B------:R-:W3:Y:S01]  /*2540*/  @P0 LDG.E.LTC128B R24, desc[UR38][R14.64] ;  /* 0x000000260e180981 */ /* 0x000ee2000c1e1920 */
[----:B------:R-:W-:Y:S01]  /*2550*/  IADD3 R20, P2, R8, R20, RZ ;  /* 0x0000001408147210 */ /* 0x000fe20007f5e0ff */
[----:B------:R-:W-:Y:S01]  /*2560*/  BSSY B1, `(.L_x_36) ;  /* 0x0000011000017945 */ /* 0x000fe20003800000 */
[----:B------:R-:W-:-:S03]  /*2570*/  ISETP.GT.AND P1, PT, R3, 0x8, P1 ;  /* 0x000000080300780c */ /* 0x000fc60000f24270 */
[----:B------:R-:W-:Y:S01]  /*2580*/  IMAD.X R21, R9, 0x1, R105, P2 ;  /* 0x0000000109157824 */ /* 0x000fe200010e0669 */
[C---:B------:R-:W-:Y:S02]  /*2590*/  SHF.L.U64.HI R9, R91.reuse, 0x2, R92 ;  /* 0x000000025b097819 */ /* 0x040fe4000001025c */
[----:B------:R-:W-:Y:S01]  /*25a0*/  LEA R12, P2, R91, R10, 0x2 ;  /* 0x0000000a5b0c7211 */ /* 0x000fe200078410ff */
[----:B------:R-:W-:-:S04]  /*25b0*/  IMAD.WIDE.U32 R20, R101, R110, R20 ;  /* 0x0000006e65147225 */ /* 0x000fc800078e0014 */
[----:B------:R-:W-:Y:S01]  /*25c0*/  IMAD.X R13, R9, 0x1, R11, P2 ;  /* 0x00000001090d7824 */ /* 0x000fe200010e060b */
[----:B------:R-:W-:Y:S02]  /*25d0*/  LEA R8, P3, R20, R114, 0x2 ;  /* 0x0000007214087211 */ /* 0x000fe400078610ff */
[----:B---3--:R-:W-:-:S05]  /*25e0*/  LOP3.LUT R5, R24, 0xffffe000, RZ, 0xc0, !PT ;  /* 0xffffe00018057812 */ /* 0x008fca00078ec0ff */
[----:B------:R-:W-:-:S04]  /*25f0*/  FMUL R5, R5, R90 ;  /* 0x0000005a05057220 */ /* 0x000fc80000400000 */
[----:B------:R-:W-:Y:S01]  /*2600*/  FFMA R101, R26, R23, R5 ;  /* 0x000000171a657223 */ /* 0x000fe20000000005 */
[----:B------:R-:W-:-:S04]  /*2610*/  IMAD.IADD R5, R103, 0x1, R21 ;  /* 0x0000000167057824 */ /* 0x000fc800078e0215 */
[----:B------:R-:W-:Y:S02]  /*2620*/  F2FP.TF32.F32.PACK_B R101, R101 ;  /* 0x00000065ff65723e */ /* 0x000fe400024050ff */
[----:B------:R-:W-:-:S03]  /*2630*/  LEA.HI.X R9, R20, R115, R5, 0x2, P3 ;  /* 0x0000007314097211 */ /* 0x000fc600018f1405 */
[----:B------:R2:W-:Y:S01]  /*2640*/  @P0 STG.E desc[UR38][R12.64], R101 ;  /* 0x000000650c000986 */ /* 0x0005e2000c101926 */
[----:B------:R-:W-:Y:S05]  /*2650*/  @!P1 BRA `(.L_x_37) ;  /* 0x0000000000049947 */ /* 0x000fea0003800000 */
[----:B------:R3:W5:Y:S02]  /*2660*/  LDG.E.LTC128B R24, desc[UR38][R8.64+0x4] ;  /* 0x0000042608187981 */ /* 0x000764000c1e1920 */
.L_x_37:
[----:B------:R-:W-:Y:S05]  /*2670*/  BSYNC B1 ;  /* 0x0000000000017941 */ /* 0x000fea0003800000 */
.L_x_36:
[----:B-----5:R-:W-:Y:S01]  /*2680*/  LOP3.LUT R5, R24, 0xffffe000, RZ, 0xc0, !PT ;  /* 0xffffe00018057812 */ /* 0x020fe200078ec0ff */
[----:B------:R-:W-:Y:S01]  /*2690*/  BSSY B1, `(.L_x_38) ;  /* 0x0000009000017945 */ /* 0x000fe20003800000 */
[----:B------:R-:W-:-:S03]  /*26a0*/  ISETP.GT.AND P0, PT, R4, 0x8, PT ;  /* 0x000000080400780c */ /* 0x000fc60003f04270 */
[----:B------:R-:W-:Y:S01]  /*26b0*/  FMUL R14, R5, R90 ;  /* 0x0000005a050e7220 */ /* 0x000fe20000400000 */
[----:B------:R-:W-:-:S03]  /*26c0*/  ISETP.GT.AND P2, PT, R3, RZ, P0 ;  /* 0x000000ff0300720c */ /* 0x000fc60000744270 */
[----:B------:R-:W-:-:S05]  /*26d0*/  FFMA R27, R27, R23, R14 ;  /* 0x000000171b1b7223 */ /* 0x000fca000000000e */
[----:B------:R-:W-:-:S05]  /*26e0*/  F2FP.TF32.F32.PACK_B R27, R27 ;  /* 0x0000001bff1b723e */ /* 0x000fca00024050ff */
[----:B------:R4:W-:Y:S01]  /*26f0*/  @P1 STG.E desc[UR38][R12.64+0x4], R27 ;  /* 0x0000041b0c001986 */ /* 0x0009e2000c101926 */
[----:B------:R-:W-:Y:S05]  /*2700*/  @!P2 BRA `(.L_x_39) ;  /* 0x000000000004a947 */ /* 0x000fea0003800000 */
[----:B------:R0:W5:Y:S02]  /*2710*/  LDG.E.LTC128B R24, desc[UR38][R6.64+0x20] ;  /* 0x0000202606187981 */ /* 0x000164000c1e1920 */
.L_x_39:
[----:B------:R-:W-:Y:S05]  /*2720*/  BSYNC B1 ;  /* 0x0000000000017941 */ /* 0x000fea0003800000 */
.L_x_38:
        /* <DEDUP_REMOVED lines=10> */
.L_x_41:
[----:B------:R-:W-:Y:S05]  /*27d0*/  BSYNC B1 ;  /* 0x0000000000017941 */ /* 0x000fea0003800000 */
.L_x_40:
[----:B0----5:R-:W-:Y:S01]  /*27e0*/  LOP3.LUT R5, R24, 0xffffe000, RZ, 0xc0, !PT ;  /* 0xffffe00018057812 */ /* 0x021fe200078ec0ff */
[----:B------:R-:W-:Y:S01]  /*27f0*/  BSSY B1, `(.L_x_42) ;  /* 0x0000008000017945 */ /* 0x000fe20003800000 */
[----:B------:R-:W-:-:S03]  /*2800*/  ISETP.GT.AND P0, PT, R3, 0x8, P0 ;  /* 0x000000080300780c */ /* 0x000fc60000704270 */
[----:B------:R-:W-:-:S04]  /*2810*/  FMUL R14, R5, R90 ;  /* 0x0000005a050e7220 */ /* 0x000fc80000400000 */
[----:B------:R-:W-:-:S05]  /*2820*/  FFMA R29, R29, R23, R14 ;  /* 0x000000171d1d7223 */ /* 0x000fca000000000e */
[----:B------:R-:W-:-:S05]  /*2830*/  F2FP.TF32.F32.PACK_B R29, R29 ;  /* 0x0000001dff1d723e */ /* 0x000fca00024050ff */
[----:B------:R0:W-:Y:S01]  /*2840*/  @P3 STG.E desc[UR38][R10.64+0x24], R29 ;  /* 0x0000241d0a003986 */ /* 0x0001e2000c101926 */
[----:B------:R-:W-:Y:S05]  /*2850*/  @!P0 BRA `(.L_x_43) ;  /* 0x0000000000048947 */ /* 0x000fea0003800000 */
[----:B------:R0:W5:Y:S02]  /*2860*/  LDG.E.LTC128B R24, desc[UR38][R8.64+0x20] ;  /* 0x0000202608187981 */ /* 0x000164000c1e1920 */
.L_x_43:
[----:B------:R-:W-:Y:S05]  /*2870*/  BSYNC B1 ;  /* 0x0000000000017941 */ /* 0x000fea0003800000 */
.L_x_42:
[----:B-----5:R-:W-:Y:S01]  /*2880*/  LOP3.LUT R5, R24, 0xffffe000, RZ, 0xc0, !PT ;  /* 0xffffe00018057812 */ /* 0x020fe200078ec0ff */
        /* <DEDUP_REMOVED lines=8> */
.L_x_45:
[----:B------:R-:W-:Y:S05]  /*2910*/  BSYNC B1 ;  /* 0x0000000000017941 */ /* 0x000fea0003800000 */
.L_x_44:
[----:B0----5:R-:W-:Y:S01]  /*2920*/  LOP3.LUT R5, R24, 0xffffe000, RZ, 0xc0, !PT ;  /* 0xffffe00018057812 */ /* 0x021fe200078ec0ff */
        /* <DEDUP_REMOVED lines=9> */
.L_x_47:
[----:B------:R-:W-:Y:S05]  /*29c0*/  BSYNC B1 ;  /* 0x0000000000017941 */ /* 0x000fea0003800000 */
.L_x_46:
        /* <DEDUP_REMOVED lines=10> */
.L_x_49:
[----:B------:R-:W-:Y:S05]  /*2a70*/  BSYNC B1 ;  /* 0x0000000000017941 */ /* 0x000fea0003800000 */
.L_x_48:
        /* <DEDUP_REMOVED lines=9> */
.L_x_51:
[----:B------:R-:W-:Y:S05]  /*2b10*/  BSYNC B1 ;  /* 0x0000000000017941 */ /* 0x000fea0003800000 */
.L_x_50:
        /* <DEDUP_REMOVED lines=9> */
.L_x_53:
[----:B------:R-:W-:Y:S05]  /*2bb0*/  BSYNC B1 ;  /* 0x0000000000017941 */ /* 0x000fea0003800000 */
.L_x_52:
        /* <DEDUP_REMOVED lines=10> */
.L_x_55:
[----:B------:R-:W-:Y:S05]  /*2c60*/  BSYNC B1 ;  /* 0x0000000000017941 */ /* 0x000fea0003800000 */
.L_x_54:
        /* <DEDUP_REMOVED lines=10> */
.L_x_57:
[----:B------:R-:W-:Y:S05]  /*2d10*/  BSYNC B1 ;  /* 0x0000000000017941 */ /* 0x000fea0003800000 */
.L_x_56:
        /* <DEDUP_REMOVED lines=9> */
.L_x_59:
[----:B------:R-:W-:Y:S05]  /*2db0*/  BSYNC B1 ;  /* 0x0000000000017941 */ /* 0x000fea0003800000 */
.L_x_58:
        /* <DEDUP_REMOVED lines=9> */
.L_x_61:
[----:B------:R-:W-:Y:S05]  /*2e50*/  BSYNC B1 ;  /* 0x0000000000017941 */ /* 0x000fea0003800000 */
.L_x_60:
        /* <DEDUP_REMOVED lines=10> */
.L_x_63:
[----:B------:R-:W-:Y:S05]  /*2f00*/  BSYNC B1 ;  /* 0x0000000000017941 */ /* 0x000fea0003800000 */
.L_x_62:
        /* <DEDUP_REMOVED lines=10> */
.L_x_65:
[----:B------:R-:W-:Y:S05]  /*2fb0*/  BSYNC B1 ;  /* 0x0000000000017941 */ /* 0x000fea0003800000 */
.L_x_64:
        /* <DEDUP_REMOVED lines=9> */
.L_x_67:
[----:B------:R-:W-:Y:S05]  /*3050*/  BSYNC B1 ;  /* 0x0000000000017941 */ /* 0x000fea0003800000 */
.L_x_66:
        /* <DEDUP_REMOVED lines=9> */
.L_x_69:
[----:B------:R-:W-:Y:S05]  /*30f0*/  BSYNC B1 ;  /* 0x0000000000017941 */ /* 0x000fea0003800000 */
.L_x_68:
        /* <DEDUP_REMOVED lines=10> */
.L_x_71:
[----:B------:R-:W-:Y:S05]  /*31a0*/  BSYNC B1 ;  /* 0x0000000000017941 */ /* 0x000fea0003800000 */
.L_x_70:
        /* <DEDUP_REMOVED lines=10> */
.L_x_73:
[----:B------:R-:W-:Y:S05]  /*3250*/  BSYNC B1 ;  /* 0x0000000000017941 */ /* 0x000fea0003800000 */
.L_x_72:
        /* <DEDUP_REMOVED lines=9> */
.L_x_75:
[----:B------:R-:W-:Y:S05]  /*32f0*/  BSYNC B1 ;  /* 0x0000000000017941 */ /* 0x000fea0003800000 */
.L_x_74:
        /* <DEDUP_REMOVED lines=9> */
.L_x_77:
[----:B------:R-:W-:Y:S05]  /*3390*/  BSYNC B1 ;  /* 0x0000000000017941 */ /* 0x000fea0003800000 */
.L_x_76:
        /* <DEDUP_REMOVED lines=10> */
.L_x_79:
[----:B------:R-:W-:Y:S05]  /*3440*/  BSYNC B1 ;  /* 0x0000000000017941 */ /* 0x000fea0003800000 */
.L_x_78:
        /* <DEDUP_REMOVED lines=10> */
.L_x_81:
[----:B------:R-:W-:Y:S05]  /*34f0*/  BSYNC B1 ;  /* 0x0000000000017941 */ /* 0x000fea0003800000 */
.L_x_80:
        /* <DEDUP_REMOVED lines=9> */
.L_x_83:
[----:B------:R-:W-:Y:S05]  /*3590*/  BSYNC B1 ;  /* 0x0000000000017941 */ /* 0x000fea0003800000 */
.L_x_82:
        /* <DEDUP_REMOVED lines=9> */
.L_x_85:
[----:B------:R-:W-:Y:S05]  /*3630*/  BSYNC B1 ;  /* 0x0000000000017941 */ /* 0x000fea0003800000 */
.L_x_84:
        /* <DEDUP_REMOVED lines=10> */
.L_x_87:
[----:B------:R-:W-:Y:S05]  /*36e0*/  BSYNC B1 ;  /* 0x0000000000017941 */ /* 0x000fea0003800000 */
.L_x_86:
        /* <DEDUP_REMOVED lines=10> */
.L_x_89:
[----:B------:R-:W-:Y:S05]  /*3790*/  BSYNC B1 ;  /* 0x0000000000017941 */ /* 0x000fea0003800000 */
.L_x_88:
        /* <DEDUP_REMOVED lines=9> */
.L_x_91:
[----:B------:R-:W-:Y:S05]  /*3830*/  BSYNC B1 ;  /* 0x0000000000017941 */ /* 0x000fea0003800000 */
.L_x_90:
        /* <DEDUP_REMOVED lines=9> */
.L_x_93:
[----:B------:R-:W-:Y:S05]  /*38d0*/  BSYNC B1 ;  /* 0x0000000000017941 */ /* 0x000fea0003800000 */
.L_x_92:
        /* <DEDUP_REMOVED lines=10> */
.L_x_95:
[----:B------:R-:W-:Y:S05]  /*3980*/  BSYNC B1 ;  /* 0x0000000000017941 */ /* 0x000fea0003800000 */
.L_x_94:
        /* <DEDUP_REMOVED lines=10> */
.L_x_97:
[----:B------:R-:W-:Y:S05]  /*3a30*/  BSYNC B1 ;  /* 0x0000000000017941 */ /* 0x000fea0003800000 */
.L_x_96:
        /* <DEDUP_REMOVED lines=9> */
.L_x_99:
[----:B------:R-:W-:Y:S05]  /*3ad0*/  BSYNC B1 ;  /* 0x0000000000017941 */ /* 0x000fea0003800000 */
.L_x_98:
        /* <DEDUP_REMOVED lines=9> */
.L_x_101:
[----:B------:R-:W-:Y:S05]  /*3b70*/  BSYNC B1 ;  /* 0x0000000000017941 */ /* 0x000fea0003800000 */
.L_x_100:
        /* <DEDUP_REMOVED lines=10> */
.L_x_103:
[----:B------:R-:W-:Y:S05]  /*3c20*/  BSYNC B1 ;  /* 0x0000000000017941 */ /* 0x000fea0003800000 */
.L_x_102:
        /* <DEDUP_REMOVED lines=10> */
.L_x_105:
[----:B------:R-:W-:Y:S05]  /*3cd0*/  BSYNC B1 ;  /* 0x0000000000017941 */ /* 0x000fea0003800000 */
.L_x_104:
        /* <DEDUP_REMOVED lines=9> */
.L_x_107:
[----:B------:R-:W-:Y:S05]  /*3d70*/  BSYNC B1 ;  /* 0x0000000000017941 */ /* 0x000fea0003800000 */
.L_x_106:
        /* <DEDUP_REMOVED lines=9> */
.L_x_109:
[----:B------:R-:W-:Y:S05]  /*3e10*/  BSYNC B1 ;  /* 0x0000000000017941 */ /* 0x000fea0003800000 */
.L_x_108:
        /* <DEDUP_REMOVED lines=10> */
.L_x_111:
[----:B------:R-:W-:Y:S05]  /*3ec0*/  BSYNC B1 ;  /* 0x0000000000017941 */ /* 0x000fea0003800000 */
.L_x_110:
        /* <DEDUP_REMOVED lines=10> */
.L_x_113:
[----:B------:R-:W-:Y:S05]  /*3f70*/  BSYNC B1 ;  /* 0x0000000000017941 */ /* 0x000fea0003800000 */
.L_x_112:
        /* <DEDUP_REMOVED lines=9> */
.L_x_115:
[----:B------:R-:W-:Y:S05]  /*4010*/  BSYNC B1 ;  /* 0x0000000000017941 */ /* 0x000fea0003800000 */
.L_x_114:
        /* <DEDUP_REMOVED lines=9> */
.L_x_117:
[----:B------:R-:W-:Y:S05]  /*40b0*/  BSYNC B1 ;  /* 0x0000000000017941 */ /* 0x000fea0003800000 */
.L_x_116:
        /* <DEDUP_REMOVED lines=10> */
.L_x_119:
[----:B------:R-:W-:Y:S05]  /*4160*/  BSYNC B1 ;  /* 0x0000000000017941 */ /* 0x000fea0003800000 */
.L_x_118:
        /* <DEDUP_REMOVED lines=10> */
.L_x_121:
[----:B------:R-:W-:Y:S05]  /*4210*/  BSYNC B1 ;  /* 0x0000000000017941 */ /* 0x000fea0003800000 */
.L_x_120:
        /* <DEDUP_REMOVED lines=9> */
.L_x_123:
[----:B------:R-:W-:Y:S05]  /*42b0*/  BSYNC B1 ;  /* 0x0000000000017941 */ /* 0x000fea0003800000 */
.L_x_122:
        /* <DEDUP_REMOVED lines=9> */
.L_x_125:
[----:B------:R-:W-:Y:S05]  /*4350*/  BSYNC B1 ;  /* 0x0000000000017941 */ /* 0x000fea0003800000 */
.L_x_124:
        /* <DEDUP_REMOVED lines=10> */
.L_x_127:
[----:B------:R-:W-:Y:S05]  /*4400*/  BSYNC B1 ;  /* 0x0000000000017941 */ /* 0x000fea0003800000 */
.L_x_126:
        /* <DEDUP_REMOVED lines=10> */
.L_x_129:
[----:B------:R-:W-:Y:S05]  /*44b0*/  BSYNC B1 ;  /* 0x0000000000017941 */ /* 0x000fea0003800000 */
.L_x_128:
        /* <DEDUP_REMOVED lines=9> */
.L_x_131:
[----:B------:R-:W-:Y:S05]  /*4550*/  BSYNC B1 ;  /* 0x0000000000017941 */ /* 0x000fea0003800000 */
.L_x_130:
        /* <DEDUP_REMOVED lines=9> */
.L_x_133:
[----:B------:R-:W-:Y:S05]  /*45f0*/  BSYNC B1 ;  /* 0x0000000000017941 */ /* 0x000fea0003800000 */
.L_x_132:
        /* <DEDUP_REMOVED lines=10> */
.L_x_135:
[----:B------:R-:W-:Y:S05]  /*46a0*/  BSYNC B1 ;  /* 0x0000000000017941 */ /* 0x000fea0003800000 */
.L_x_134:
        /* <DEDUP_REMOVED lines=10> */
.L_x_137:
[----:B------:R-:W-:Y:S05]  /*4750*/  BSYNC B1 ;  /* 0x0000000000017941 */ /* 0x000fea0003800000 */
.L_x_136:
        /* <DEDUP_REMOVED lines=9> */
.L_x_139:
[----:B------:R-:W-:Y:S05]  /*47f0*/  BSYNC B1 ;  /* 0x0000000000017941 */ /* 0x000fea0003800000 */
.L_x_138:
        /* <DEDUP_REMOVED lines=9> */
.L_x_141:
[----:B------:R-:W-:Y:S05]  /*4890*/  BSYNC B1 ;  /* 0x0000000000017941 */ /* 0x000fea0003800000 */
.L_x_140:
        /* <DEDUP_REMOVED lines=10> */
.L_x_143:
[----:B------:R-:W-:Y:S05]  /*4940*/  BSYNC B1 ;  /* 0x0000000000017941 */ /* 0x000fea0003800000 */
.L_x_142:
        /* <DEDUP_REMOVED lines=10> */
.L_x_145:
[----:B------:R-:W-:Y:S05]  /*49f0*/  BSYNC B1 ;  /* 0x0000000000017941 */ /* 0x000fea0003800000 */
.L_x_144:
        /* <DEDUP_REMOVED lines=9> */
.L_x_147:
[----:B------:R-:W-:Y:S05]  /*4a90*/  BSYNC B1 ;  /* 0x0000000000017941 */ /* 0x000fea0003800000 */
.L_x_146:
        /* <DEDUP_REMOVED lines=9> */
.L_x_149:
[----:B------:R-:W-:Y:S05]  /*4b30*/  BSYNC B1 ;  /* 0x0000000000017941 */ /* 0x000fea0003800000 */
.L_x_148:
        /* <DEDUP_REMOVED lines=10> */
.L_x_151:
[----:B------:R-:W-:Y:S05]  /*4be0*/  BSYNC B1 ;  /* 0x0000000000017941 */ /* 0x000fea0003800000 */
.L_x_150:
[----:B-----5:R-:W-:Y:S01]  /*4bf0*/  LOP3.LUT R5, R24, 0xffffe000, RZ, 0xc0, !PT ;  /* 0xffffe00018057812 */ /* 0x020fe200078ec0ff */
[----:B------:R-:W-:Y:S01]  /*4c00*/  BSSY B1, `(.L_x_152) ;  /* 0x000000b000017945 */ /* 0x000fe20003800000 */
[----:B------:R-:W-:Y:S01]  /*4c10*/  ISETP.GT.AND P1, PT, R4, 0x79, PT ;  /* 0x000000790400780c */ /* 0x000fe20003f24270 */
[----:B------:R-:W-:Y:S02]  /*4c20*/  @P2 IMAD.MOV.U32 R4, RZ, RZ, R10 ;  /* 0x000000ffff042224 */ /* 0x000fe400078e000a */
[----:B------:R-:W-:Y:S01]  /*4c30*/  FMUL R5, R5, R90 ;  /* 0x0000005a05057220 */ /* 0x000fe20000400000 */
[----:B------:R-:W-:-:S03]  /*4c40*/  ISETP.GT.AND P3, PT, R3, RZ, P1 ;  /* 0x000000ff0300720c */ /* 0x000fc60000f64270 */
[----:B------:R-:W-:Y:S01]  /*4c50*/  FFMA R15, R84, R23, R5 ;  /* 0x00000017540f7223 */ /* 0x000fe20000000005 */
[----:B------:R-:W-:-:S04]  /*4c60*/  @P2 IMAD.MOV.U32 R5, RZ, RZ, R11 ;  /* 0x000000ffff052224 */ /* 0x000fc800078e000b */
[----:B------:R-:W-:-:S05]  /*4c70*/  F2FP.TF32.F32.PACK_B R15, R15 ;  /* 0x0000000fff0f723e */ /* 0x000fca00024050ff */
[----:B------:R0:W-:Y:S01]  /*4c80*/  @P2 STG.E desc[UR38][R4.64+0x1e0], R15 ;  /* 0x0001e00f04002986 */ /* 0x0001e2000c101926 */
[----:B------:R-:W-:Y:S05]  /*4c90*/  @!P3 BRA `(.L_x_153) ;  /* 0x000000000004b947 */ /* 0x000fea0003800000 */
[----:B------:R0:W5:Y:S02]  /*4ca0*/  LDG.E.LTC128B R24, desc[UR38][R6.64+0x1e4] ;  /* 0x0001e42606187981 */ /* 0x000164000c1e1920 */
.L_x_153:
[----:B------:R-:W-:Y:S05]  /*4cb0*/  BSYNC B1 ;  /* 0x0000000000017941 */ /* 0x000fea0003800000 */
.L_x_152:
        /* <DEDUP_REMOVED lines=9> */
.L_x_155:
[----:B------:R-:W-:Y:S05]  /*4d50*/  BSYNC B1 ;  /* 0x0000000000017941 */ /* 0x000fea0003800000 */
.L_x_154:
[----:B-----5:R-:W-:Y:S01]  /*4d60*/  LOP3.LUT R5, R24, 0xffffe000, RZ, 0xc0, !PT ;  /* 0xffffe00018057812 */ /* 0x020fe200078ec0ff */
[----:B------:R-:W-:Y:S01]  /*4d70*/  @P0 IMAD.MOV.U32 R4, RZ, RZ, R12 ;  /* 0x000000ffff040224 */ /* 0x000fe200078e000c */
[----:B------:R-:W-:Y:S01]  /*4d80*/  ISETP.GT.AND P1, PT, R3, 0x8, P1 ;  /* 0x000000080300780c */ /* 0x000fe20000f24270 */
[----:B------:R-:W-:Y:S02]  /*4d90*/  BSSY B1, `(.L_x_156) ;  /* 0x0000008000017945 */ /* 0x000fe40003800000 */
[----:B------:R-:W-:-:S04]  /*4da0*/  FMUL R5, R5, R90 ;  /* 0x0000005a05057220 */ /* 0x000fc80000400000 */
[----:B-1----:R-:W-:Y:S01]  /*4db0*/  FFMA R7, R86, R23, R5 ;  /* 0x0000001756077223 */ /* 0x002fe20000000005 */
[----:B------:R-:W-:-:S04]  /*4dc0*/  @P0 IMAD.MOV.U32 R5, RZ, RZ, R13 ;  /* 0x000000ffff050224 */ /* 0x000fc800078e000d */
[----:B------:R-:W-:-:S05]  /*4dd0*/  F2FP.TF32.F32.PACK_B R7, R7 ;  /* 0x00000007ff07723e */ /* 0x000fca00024050ff */
[----:B------:R1:W-:Y:S01]  /*4de0*/  @P0 STG.E desc[UR38][R4.64+0x1e0], R7 ;  /* 0x0001e00704000986 */ /* 0x0003e2000c101926 */
[----:B------:R-:W-:Y:S05]  /*4df0*/  @!P1 BRA `(.L_x_157) ;  /* 0x0000000000049947 */ /* 0x000fea0003800000 */
[----:B------:R0:W5:Y:S02]  /*4e00*/  LDG.E.LTC128B R24, desc[UR38][R8.64+0x1e4] ;  /* 0x0001e42608187981 */ /* 0x000164000c1e1920 */
.L_x_157:
[----:B------:R-:W-:Y:S05]  /*4e10*/  BSYNC B1 ;  /* 0x0000000000017941 */ /* 0x000fea0003800000 */
.L_x_156:
[----:B------:R-:W-:Y:S05]  /*4e20*/  @!P1 BRA `(.L_x_158) ;  /* 0x0000001000e89947 */ /* 0x000fea0003800000 */
[----:B-----5:R-:W-:-:S05]  /*4e30*/  LOP3.LUT R3, R24, 0xffffe000, RZ, 0xc0, !PT ;  /* 0xffffe00018037812 */ /* 0x020fca00078ec0ff */
[----:B-1----:R-:W-:-:S04]  /*4e40*/  FMUL R4, R3, R90 ;  /* 0x0000005a03047220 */ /* 0x002fc80000400000 */
[----:B------:R-:W-:-:S05]  /*4e50*/  FFMA R87, R87, R23, R4 ;  /* 0x0000001757577223 */ /* 0x000fca0000000004 */
[----:B------:R-:W-:-:S05]  /*4e60*/  F2FP.TF32.F32.PACK_B R87, R87 ;  /* 0x00000057ff57723e */ /* 0x000fca00024050ff */
[----:B------:R1:W-:Y:S01]  /*4e70*/  STG.E desc[UR38][R12.64+0x1e4], R87 ;  /* 0x0001e4570c007986 */ /* 0x0003e2000c101926 */
[----:B------:R-:W-:Y:S05]  /*4e80*/  BRA `(.L_x_158) ;  /* 0x0000001000d07947 */ /* 0x000fea0003800000 */
.L_x_33:
[----:B------:R-:W-:Y:S01]  /*4e90*/  ISETP.GT.AND P4, PT, R4, 0x1, PT ;  /* 0x000000010400780c */ /* 0x000fe20003f84270 */
[----:B------:R-:W-:Y:S01]  /*4ea0*/  ULDC.64 UR4, c[0x0][0x5c0] ;  /* 0x0001700000047ab9 */ /* 0x000fe20000000a00 */
[-C--:B------:R-:W-:Y:S01]  /*4eb0*/  FMUL R5, R24, R23.reuse ;  /* 0x0000001718057220 */ /* 0x080fe20000400000 */
[----:B------:R-:W-:Y:S01]  /*4ec0*/  LEA R6, P3, R106, UR4, 0x2 ;  /* 0x000000046a067c11 */ /* 0x000fe2000f8610ff */
[-C--:B------:R-:W-:Y:S01]  /*4ed0*/  FMUL R25, R25, R23.reuse ;  /* 0x0000001719197220 */ /* 0x080fe20000400000 */
[----:B------:R-:W-:Y:S01]  /*4ee0*/  ISETP.GT.AND P1, PT, R3, RZ, P4 ;  /* 0x000000ff0300720c */ /* 0x000fe20002724270 */
[-C--:B------:R-:W-:Y:S01]  /*4ef0*/  FMUL R11, R26, R23.reuse ;  /* 0x000000171a0b7220 */ /* 0x080fe20000400000 */
[----:B------:R-:W-:Y:S01]  /*4f00*/  LEA.HI.X R7, R106, UR5, R117, 0x2, P3 ;  /* 0x000000056a077c11 */ /* 0x000fe200098f1475 */
[----:B------:R-:W-:Y:S01]  /*4f10*/  FMUL R27, R27, R23 ;  /* 0x000000171b1b7220 */ /* 0x000fe20000400000 */
[----:B------:R-:W-:Y:S01]  /*4f20*/  F2FP.TF32.F32.PACK_B R5, R5 ;  /* 0x00000005ff05723e */ /* 0x000fe200024050ff */
[----:B------:R-:W-:Y:S01]  /*4f30*/  FMUL R29, R29, R23 ;  /* 0x000000171d1d7220 */ /* 0x000fe20000400000 */
[----:B------:R-:W-:Y:S01]  /*4f40*/  F2FP.TF32.F32.PACK_B R25, R25 ;  /* 0x00000019ff19723e */ /* 0x000fe200024050ff */
[-C--:B------:R-:W-:Y:S01]  /*4f50*/  FMUL R31, R31, R23.reuse ;  /* 0x000000171f1f7220 */ /* 0x080fe20000400000 */
[C---:B------:R-:W-:Y:S01]  /*4f60*/  SHF.L.U64.HI R9, R91.reuse, 0x2, R92 ;  /* 0x000000025b097819 */ /* 0x040fe2000001025c */
[----:B------:R0:W-:Y:S01]  /*4f70*/  @P2 STG.E desc[UR38][R6.64], R5 ;  /* 0x0000000506002986 */ /* 0x0001e2000c101926 */
[----:B------:R-:W-:Y:S01]  /*4f80*/  LEA R8, P3, R91, R6, 0x2 ;  /* 0x000000065b087211 */ /* 0x000fe200078610ff */
[-C--:B------:R-:W-:Y:S01]  /*4f90*/  FMUL R13, R32, R23.reuse ;  /* 0x00000017200d7220 */ /* 0x080fe20000400000 */
[C---:B------:R-:W-:Y:S01]  /*4fa0*/  ISETP.GT.AND P2, PT, R4.reuse, 0x8, PT ;  /* 0x000000080400780c */ /* 0x040fe20003f44270 */
[----:B------:R-:W-:Y:S01]  /*4fb0*/  @P1 STG.E desc[UR38][R6.64+0x4], R25 ;  /* 0x0000041906001986 */ /* 0x000fe2000c101926 */
[----:B------:R-:W-:Y:S01]  /*4fc0*/  ISETP.GT.AND P1, PT, R4, 0x9, PT ;  /* 0x000000090400780c */ /* 0x000fe20003f24270 */
[----:B------:R-:W-:Y:S01]  /*4fd0*/  IMAD.X R9, R9, 0x1, R7, P3 ;  /* 0x0000000109097824 */ /* 0x000fe200018e0607 */
[----:B------:R-:W-:Y:S01]  /*4fe0*/  ISETP.GT.AND P0, PT, R3, 0x8, P0 ;  /* 0x000000080300780c */ /* 0x000fe20000704270 */
[-C--:B------:R-:W-:Y:S01]  /*4ff0*/  FMUL R33, R33, R23.reuse ;  /* 0x0000001721217220 */ /* 0x080fe20000400000 */
[----:B------:R-:W-:Y:S01]  /*5000*/  ISETP.GT.AND P4, PT, R3, 0x8, P4 ;  /* 0x000000080300780c */ /* 0x000fe20002784270 */
[-C--:B------:R-:W-:Y:S01]  /*5010*/  FMUL R35, R35, R23.reuse ;  /* 0x0000001723237220 */ /* 0x080fe20000400000 */
[C---:B------:R-:W-:Y:S01]  /*5020*/  ISETP.GT.AND P5, PT, R3.reuse, RZ, P2 ;  /* 0x000000ff0300720c */ /* 0x040fe200017a4270 */
[-C--:B0-----:R-:W-:Y:S01]  /*5030*/  FMUL R5, R28, R23.reuse ;  /* 0x000000171c057220 */ /* 0x081fe20000400000 */
[----:B------:R-:W-:Y:S01]  /*5040*/  ISETP.GT.AND P3, PT, R3, RZ, P1 ;  /* 0x000000ff0300720c */ /* 0x000fe20000f64270 */
[----:B------:R-:W-:Y:S01]  /*5050*/  FMUL R37, R37, R23 ;  /* 0x0000001725257220 */ /* 0x000fe20000400000 */
[----:B------:R-:W-:Y:S01]  /*5060*/  F2FP.TF32.F32.PACK_B R11, R11 ;  /* 0x0000000bff0b723e */ /* 0x000fe200024050ff */
[----:B------:R-:W-:Y:S01]  /*5070*/  FMUL R39, R39, R23 ;  /* 0x0000001727277220 */ /* 0x000fe20000400000 */
[----:B------:R-:W-:Y:S01]  /*5080*/  F2FP.TF32.F32.PACK_B R27, R27 ;  /* 0x0000001bff1b723e */ /* 0x000fe200024050ff */
[----:B------:R-:W-:Y:S01]  /*5090*/  FMUL R41, R41, R23 ;  /* 0x0000001729297220 */ /* 0x000fe20000400000 */
[----:B------:R-:W-:Y:S01]  /*50a0*/  F2FP.TF32.F32.PACK_B R5, R5 ;  /* 0x00000005ff05723e */ /* 0x000fe200024050ff */
[----:B------:R0:W-:Y:S01]  /*50b0*/  @P0 STG.E desc[UR38][R8.64], R11 ;  /* 0x0000000b08000986 */ /* 0x0001e2000c101926 */
[----:B------:R-:W-:Y:S01]  /*50c0*/  F2FP.TF32.F32.PACK_B R29, R29 ;  /* 0x0000001dff1d723e */ /* 0x000fe200024050ff */
[-C--:B------:R-:W-:Y:S01]  /*50d0*/  FMUL R43, R43, R23.reuse ;  /* 0x000000172b2b7220 */ /* 0x080fe20000400000 */
[C---:B------:R-:W-:Y:S01]  /*50e0*/  ISETP.GT.AND P0, PT, R4.reuse, 0x10, PT ;  /* 0x000000100400780c */ /* 0x040fe20003f04270 */
[----:B------:R-:W-:Y:S01]  /*50f0*/  @P4 STG.E desc[UR38][R8.64+0x4], R27 ;  /* 0x0000041b08004986 */ /* 0x000fe2000c101926 */
[----:B------:R-:W-:Y:S01]  /*5100*/  ISETP.GT.AND P2, PT, R3, 0x8, P2 ;  /* 0x000000080300780c */ /* 0x000fe20001744270 */
[-C--:B------:R-:W-:Y:S01]  /*5110*/  FMUL R45, R45, R23.reuse ;  /* 0x000000172d2d7220 */ /* 0x080fe20000400000 */
[C---:B------:R-:W-:Y:S01]  /*5120*/  ISETP.GT.AND P1, PT, R3.reuse, 0x8, P1 ;  /* 0x000000080300780c */ /* 0x040fe20000f24270 */
[----:B------:R1:W-:Y:S01]  /*5130*/  @P5 STG.E desc[UR38][R6.64+0x20], R5 ;  /* 0x0000200506005986 */ /* 0x0003e2000c101926 */
[----:B------:R-:W-:Y:S01]  /*5140*/  ISETP.GT.AND P5, PT, R3, RZ, P0 ;  /* 0x000000ff0300720c */ /* 0x000fe200007a4270 */
[----:B------:R-:W-:Y:S01]  /*5150*/  FMUL R47, R47, R23 ;  /* 0x000000172f2f7220 */ /* 0x000fe20000400000 */
[----:B------:R-:W-:Y:S01]  /*5160*/  F2FP.TF32.F32.PACK_B R31, R31 ;  /* 0x0000001fff1f723e */ /* 0x000fe200024050ff */
[----:B------:R-:W-:Y:S01]  /*5170*/  @P3 STG.E desc[UR38][R6.64+0x24], R29 ;  /* 0x0000241d06003986 */ /* 0x000fe2000c101926 */
[----:B------:R-:W-:Y:S01]  /*5180*/  ISETP.GT.AND P3, PT, R4, 0x11, PT ;  /* 0x000000110400780c */ /* 0x000fe20003f64270 */
[----:B0-----:R-:W-:Y:S01]  /*5190*/  FMUL R11, R30, R23 ;  /* 0x000000171e0b7220 */ /* 0x001fe20000400000 */
[----:B------:R-:W-:Y:S01]  /*51a0*/  F2FP.TF32.F32.PACK_B R13, R13 ;  /* 0x0000000dff0d723e */ /* 0x000fe200024050ff */
[-C--:B------:R-:W-:Y:S01]  /*51b0*/  FMUL R49, R49, R23.reuse ;  /* 0x0000001731317220 */ /* 0x080fe20000400000 */
[----:B------:R-:W-:Y:S01]  /*51c0*/  ISETP.GT.AND P4, PT, R3, RZ, P3 ;  /* 0x000000ff0300720c */ /* 0x000fe20001f84270 */
[----:B------:R-:W-:Y:S01]  /*51d0*/  FMUL R51, R51, R23 ;  /* 0x0000001733337220 */ /* 0x000fe20000400000 */
[----:B------:R-:W-:Y:S01]  /*51e0*/  F2FP.TF32.F32.PACK_B R11, R11 ;  /* 0x0000000bff0b723e */ /* 0x000fe200024050ff */
[----:B-1----:R-:W-:Y:S01]  /*51f0*/  FMUL R5, R34, R23 ;  /* 0x0000001722057220 */ /* 0x002fe20000400000 */
[----:B------:R-:W-:Y:S01]  /*5200*/  F2FP.TF32.F32.PACK_B R33, R33 ;  /* 0x00000021ff21723e */ /* 0x000fe200024050ff */
[-C--:B------:R-:W-:Y:S01]  /*5210*/  FMUL R53, R53, R23.reuse ;  /* 0x0000001735357220 */ /* 0x080fe20000400000 */
[----:B------:R-:W-:Y:S01]  /*5220*/  ISETP.GT.AND P0, PT, R3, 0x8, P0 ;  /* 0x000000080300780c */ /* 0x000fe20000704270 */
[----:B------:R0:W-:Y:S01]  /*5230*/  @P2 STG.E desc[UR38][R8.64+0x20], R11 ;  /* 0x0000200b08002986 */ /* 0x0001e2000c101926 */
[C---:B------:R-:W-:Y:S01]  /*5240*/  ISETP.GT.AND P2, PT, R4.reuse, 0x19, PT ;  /* 0x000000190400780c */ /* 0x040fe20003f44270 */
[----:B------:R-:W-:Y:S01]  /*5250*/  FMUL R55, R55, R23 ;  /* 0x0000001737377220 */ /* 0x000fe20000400000 */
[----:B------:R-:W-:Y:S01]  /*5260*/  F2FP.TF32.F32.PACK_B R5, R5 ;  /* 0x00000005ff05723e */ /* 0x000fe200024050ff */
[----:B------:R-:W-:Y:S01]  /*5270*/  @P1 STG.E desc[UR38][R8.64+0x24], R31 ;  /* 0x0000241f08001986 */ /* 0x000fe2000c101926 */
[----:B------:R-:W-:Y:S01]  /*5280*/  ISETP.GT.AND P1, PT, R4, 0x18, PT ;  /* 0x000000180400780c */ /* 0x000fe20003f24270 */
[----:B------:R-:W-:Y:S01]  /*5290*/  FMUL R57, R57, R23 ;  /* 0x0000001739397220 */ /* 0x000fe20000400000 */
[----:B------:R-:W-:Y:S01]  /*52a0*/  F2FP.TF32.F32.PACK_B R35, R35 ;  /* 0x00000023ff23723e */ /* 0x000fe200024050ff */
[----:B------:R1:W-:Y:S01]  /*52b0*/  @P5 STG.E desc[UR38][R6.64+0x40], R13 ;  /* 0x0000400d06005986 */ /* 0x0003e2000c101926 */
[----:B------:R-:W-:Y:S01]  /*52c0*/  ISETP.GT.AND P5, PT, R3, RZ, P1 ;  /* 0x000000ff0300720c */ /* 0x000fe20000fa4270 */
[----:B------:R-:W-:Y:S01]  /*52d0*/  FMUL R59, R59, R23 ;  /* 0x000000173b3b7220 */ /* 0x000fe20000400000 */
[----:B------:R-:W-:Y:S01]  /*52e0*/  F2FP.TF32.F32.PACK_B R37, R37 ;  /* 0x00000025ff25723e */ /* 0x000fe200024050ff */
[----:B------:R-:W-:Y:S01]  /*52f0*/  @P4 STG.E desc[UR38][R6.64+0x44], R33 ;  /* 0x0000442106004986 */ /* 0x000fe2000c101926 */
[C---:B------:R-:W-:Y:S01]  /*5300*/  ISETP.GT.AND P4, PT, R3.reuse, 0x8, P3 ;  /* 0x000000080300780c */ /* 0x040fe20001f84270 */
[-C--:B0-----:R-:W-:Y:S01]  /*5310*/  FMUL R11, R36, R23.reuse ;  /* 0x00000017240b7220 */ /* 0x081fe20000400000 */
[----:B------:R-:W-:Y:S01]  /*5320*/  ISETP.GT.AND P3, PT, R3, RZ, P2 ;  /* 0x000000ff0300720c */ /* 0x000fe20001764270 */
[----:B------:R0:W-:Y:S01]  /*5330*/  @P0 STG.E desc[UR38][R8.64+0x40], R5 ;  /* 0x0000400508000986 */ /* 0x0001e2000c101926 */
[----:B------:R-:W-:Y:S01]  /*5340*/  ISETP.GT.AND P0, PT, R4, 0x20, PT ;  /* 0x000000200400780c */ /* 0x000fe20003f04270 */
[----:B------:R-:W-:Y:S01]  /*5350*/  FMUL R61, R61, R23 ;  /* 0x000000173d3d7220 */ /* 0x000fe20000400000 */
[----:B------:R-:W-:Y:S01]  /*5360*/  F2FP.TF32.F32.PACK_B R11, R11 ;  /* 0x0000000bff0b723e */ /* 0x000fe200024050ff */
[-C--:B-1----:R-:W-:Y:S01]  /*5370*/  FMUL R13, R40, R23.reuse ;  /* 0x00000017280d7220 */ /* 0x082fe20000400000 */
[----:B------:R-:W-:Y:S01]  /*5380*/  ISETP.GT.AND P1, PT, R3, 0x8, P1 ;  /* 0x000000080300780c */ /* 0x000fe20000f24270 */
[----:B------:R-:W-:Y:S01]  /*5390*/  FMUL R63, R63, R23 ;  /* 0x000000173f3f7220 */ /* 0x000fe20000400000 */
[----:B------:R-:W-:Y:S01]  /*53a0*/  F2FP.TF32.F32.PACK_B R39, R39 ;  /* 0x00000027ff27723e */ /* 0x000fe200024050ff */
[----:B------:R-:W-:Y:S01]  /*53b0*/  FMUL R65, R65, R23 ;  /* 0x0000001741417220 */ /* 0x000fe20000400000 */
[----:B------:R-:W-:Y:S01]  /*53c0*/  F2FP.TF32.F32.PACK_B R13, R13 ;  /* 0x0000000dff0d723e */ /* 0x000fe200024050ff */
[----:B------:R-:W-:Y:S01]  /*53d0*/  @P4 STG.E desc[UR38][R8.64+0x44], R35 ;  /* 0x0000442308004986 */ /* 0x000fe2000c101926 */
[C---:B------:R-:W-:Y:S01]  /*53e0*/  ISETP.GT.AND P4, PT, R3.reuse, 0x8, P2 ;  /* 0x000000080300780c */ /* 0x040fe20001784270 */
[-C--:B0-----:R-:W-:Y:S01]  /*53f0*/  FMUL R5, R38, R23.reuse ;  /* 0x0000001726057220 */ /* 0x081fe20000400000 */
[C---:B------:R-:W-:Y:S01]  /*5400*/  ISETP.GT.AND P2, PT, R4.reuse, 0x21, PT ;  /* 0x000000210400780c */ /* 0x040fe20003f44270 */
[----:B------:R0:W-:Y:S01]  /*5410*/  @P5 STG.E desc[UR38][R6.64+0x60], R11 ;  /* 0x0000600b06005986 */ /* 0x0001e2000c101926 */
[----:B------:R-:W-:Y:S01]  /*5420*/  ISETP.GT.AND P5, PT, R3, RZ, P0 ;  /* 0x000000ff0300720c */ /* 0x000fe200007a4270 */
[----:B------:R-:W-:Y:S01]  /*5430*/  FMUL R67, R67, R23 ;  /* 0x0000001743437220 */ /* 0x000fe20000400000 */
[----:B------:R-:W-:Y:S01]  /*5440*/  F2FP.TF32.F32.PACK_B R5, R5 ;  /* 0x00000005ff05723e */ /* 0x000fe200024050ff */
[----:B------:R-:W-:Y:S01]  /*5450*/  @P3 STG.E desc[UR38][R6.64+0x64], R37 ;  /* 0x0000642506003986 */ /* 0x000fe2000c101926 */
[----:B------:R-:W-:Y:S01]  /*5460*/  ISETP.GT.AND P3, PT, R3, RZ, P2 ;  /* 0x000000ff0300720c */ /* 0x000fe20001764270 */
[----:B------:R-:W-:Y:S01]  /*5470*/  FMUL R69, R69, R23 ;  /* 0x0000001745457220 */ /* 0x000fe20000400000 */
[----:B------:R-:W-:Y:S01]  /*5480*/  F2FP.TF32.F32.PACK_B R41, R41 ;  /* 0x00000029ff29723e */ /* 0x000fe200024050ff */
[----:B------:R1:W-:Y:S01]  /*5490*/  @P1 STG.E desc[UR38][R8.64+0x60], R5 ;  /* 0x0000600508001986 */ /* 0x0003e2000c101926 */
[----:B------:R-:W-:Y:S01]  /*54a0*/  ISETP.GT.AND P1, PT, R4, 0x28, PT ;  /* 0x000000280400780c */ /* 0x000fe20003f24270 */
[-C--:B------:R-:W-:Y:S01]  /*54b0*/  FMUL R71, R71, R23.reuse ;  /* 0x0000001747477220 */ /* 0x080fe20000400000 */
[C---:B------:R-:W-:Y:S01]  /*54c0*/  ISETP.GT.AND P0, PT, R3.reuse, 0x8, P0 ;  /* 0x000000080300780c */ /* 0x040fe20000704270 */
[----:B------:R-:W-:Y:S01]  /*54d0*/  @P4 STG.E desc[UR38][R8.64+0x64], R39 ;  /* 0x0000642708004986 */ /* 0x000fe2000c101926 */
[C---:B------:R-:W-:Y:S01]  /*54e0*/  ISETP.GT.AND P4, PT, R3.reuse, 0x8, P2 ;  /* 0x000000080300780c */ /* 0x040fe20001784270 */
[-C--:B0-----:R-:W-:Y:S01]  /*54f0*/  FMUL R11, R44, R23.reuse ;  /* 0x000000172c0b7220 */ /* 0x081fe20000400000 */
[----:B------:R-:W-:Y:S01]  /*5500*/  ISETP.GT.AND P2, PT, R4, 0x29, PT ;  /* 0x000000290400780c */ /* 0x000fe20003f44270 */
[----:B------:R0:W-:Y:S01]  /*5510*/  @P5 STG.E desc[UR38][R6.64+0x80], R13 ;  /* 0x0000800d06005986 */ /* 0x0001e2000c101926 */
[----:B------:R-:W-:Y:S01]  /*5520*/  ISETP.GT.AND P5, PT, R3, RZ, P1 ;  /* 0x000000ff0300720c */ /* 0x000fe20000fa4270 */
[----:B------:R-:W-:Y:S01]  /*5530*/  FMUL R73, R73, R23 ;  /* 0x0000001749497220 */ /* 0x000fe20000400000 */
[----:B------:R-:W-:Y:S01]  /*5540*/  F2FP.TF32.F32.PACK_B R43, R43 ;  /* 0x0000002bff2b723e */ /* 0x000fe200024050ff */
[-C--:B-1----:R-:W-:Y:S01]  /*5550*/  FMUL R5, R42, R23.reuse ;  /* 0x000000172a057220 */ /* 0x082fe20000400000 */
[----:B------:R-:W-:Y:S01]  /*5560*/  @P3 STG.E desc[UR38][R6.64+0x84], R41 ;  /* 0x0000842906003986 */ /* 0x000fe2000c101926 */
[----:B------:R-:W-:Y:S01]  /*5570*/  ISETP.GT.AND P3, PT, R3, RZ, P2 ;  /* 0x000000ff0300720c */ /* 0x000fe20001764270 */
[----:B------:R-:W-:Y:S01]  /*5580*/  FMUL R75, R75, R23 ;  /* 0x000000174b4b7220 */ /* 0x000fe20000400000 */
[----:B------:R-:W-:Y:S01]  /*5590*/  F2FP.TF32.F32.PACK_B R11, R11 ;  /* 0x0000000bff0b723e */ /* 0x000fe200024050ff */
[----:B------:R-:W-:Y:S01]  /*55a0*/  FMUL R77, R77, R23 ;  /* 0x000000174d4d7220 */ /* 0x000fe20000400000 */
[----:B------:R-:W-:Y:S01]  /*55b0*/  F2FP.TF32.F32.PACK_B R5, R5 ;  /* 0x00000005ff05723e */ /* 0x000fe200024050ff */
[----:B------:R-:W-:Y:S01]  /*55c0*/  FMUL R79, R79, R23 ;  /* 0x000000174f4f7220 */ /* 0x000fe20000400000 */
[----:B------:R-:W-:Y:S01]  /*55d0*/  F2FP.TF32.F32.PACK_B R45, R45 ;  /* 0x0000002dff2d723e */ /* 0x000fe200024050ff */
[-C--:B0-----:R-:W-:Y:S01]  /*55e0*/  FMUL R13, R48, R23.reuse ;  /* 0x00000017300d7220 */ /* 0x081fe20000400000 */
[----:B------:R-:W-:Y:S01]  /*55f0*/  ISETP.GT.AND P1, PT, R3, 0x8, P1 ;  /* 0x000000080300780c */ /* 0x000fe20000f24270 */
[----:B------:R0:W-:Y:S01]  /*5600*/  @P0 STG.E desc[UR38][R8.64+0x80], R5 ;  /* 0x0000800508000986 */ /* 0x0001e2000c101926 */
[----:B------:R-:W-:Y:S01]  /*5610*/  ISETP.GT.AND P0, PT, R4, 0x30, PT ;  /* 0x000000300400780c */ /* 0x000fe20003f04270 */
[----:B------:R-:W-:Y:S01]  /*5620*/  FMUL R81, R81, R23 ;  /* 0x0000001751517220 */ /* 0x000fe20000400000 */
[----:B------:R-:W-:Y:S01]  /*5630*/  F2FP.TF32.F32.PACK_B R47, R47 ;  /* 0x0000002fff2f723e */ /* 0x000fe200024050ff */
[----:B------:R-:W-:Y:S01]  /*5640*/  @P4 STG.E desc[UR38][R8.64+0x84], R43 ;  /* 0x0000842b08004986 */ /* 0x000fe2000c101926 */
[C---:B------:R-:W-:Y:S01]  /*5650*/  ISETP.GT.AND P4, PT, R3.reuse, 0x8, P2 ;  /* 0x000000080300780c */ /* 0x040fe20001784270 */
[-C--:B------:R-:W-:Y:S01]  /*5660*/  FMUL R15, R82, R23.reuse ;  /* 0x00000017520f7220 */ /* 0x080fe20000400000 */
[----:B------:R-:W-:Y:S01]  /*5670*/  ISETP.GT.AND P2, PT, R4, 0x31, PT ;  /* 0x000000310400780c */ /* 0x000fe20003f44270 */
[----:B------:R1:W-:Y:S01]  /*5680*/  @P5 STG.E desc[UR38][R6.64+0xa0], R11 ;  /* 0x0000a00b06005986 */ /* 0x0003e2000c101926 */
[----:B------:R-:W-:Y:S01]  /*5690*/  ISETP.GT.AND P5, PT, R3, RZ, P0 ;  /* 0x000000ff0300720c */ /* 0x000fe200007a4270 */
[----:B------:R-:W-:Y:S01]  /*56a0*/  FMUL R83, R83, R23 ;  /* 0x0000001753537220 */ /* 0x000fe20000400000 */
[----:B------:R-:W-:Y:S01]  /*56b0*/  F2FP.TF32.F32.PACK_B R13, R13 ;  /* 0x0000000dff0d723e */ /* 0x000fe200024050ff */
[-C--:B0-----:R-:W-:Y:S01]  /*56c0*/  FMUL R5, R46, R23.reuse ;  /* 0x000000172e057220 */ /* 0x081fe20000400000 */
[----:B------:R-:W-:Y:S01]  /*56d0*/  @P3 STG.E desc[UR38][R6.64+0xa4], R45 ;  /* 0x0000a42d06003986 */ /* 0x000fe2000c101926 */
[----:B------:R-:W-:Y:S01]  /*56e0*/  ISETP.GT.AND P3, PT, R3, RZ, P2 ;  /* 0x000000ff0300720c */ /* 0x000fe20001764270 */
[----:B------:R-:W-:Y:S01]  /*56f0*/  FMUL R21, R84, R23 ;  /* 0x0000001754157220 */ /* 0x000fe20000400000 */
[----:B------:R-:W-:Y:S01]  /*5700*/  F2FP.TF32.F32.PACK_B R49, R49 ;  /* 0x00000031ff31723e */ /* 0x000fe200024050ff */
[----:B------:R-:W-:Y:S01]  /*5710*/  FMUL R85, R85, R23 ;  /* 0x0000001755557220 */ /* 0x000fe20000400000 */
[----:B------:R-:W-:Y:S01]  /*5720*/  F2FP.TF32.F32.PACK_B R5, R5 ;  /* 0x00000005ff05723e */ /* 0x000fe200024050ff */
[-C--:B------:R-:W-:Y:S01]  /*5730*/  FMUL R87, R87, R23.reuse ;  /* 0x0000001757577220 */ /* 0x080fe20000400000 */
[----:B------:R-:W-:Y:S01]  /*5740*/  ISETP.GT.AND P0, PT, R3, 0x8, P0 ;  /* 0x000000080300780c */ /* 0x000fe20000704270 */
[----:B-1----:R-:W-:Y:S01]  /*5750*/  FMUL R11, R52, R23 ;  /* 0x00000017340b7220 */ /* 0x002fe20000400000 */
[----:B------:R-:W-:Y:S01]  /*5760*/  F2FP.TF32.F32.PACK_B R51, R51 ;  /* 0x00000033ff33723e */ /* 0x000fe200024050ff */
[----:B------:R0:W-:Y:S01]  /*5770*/  @P1 STG.E desc[UR38][R8.64+0xa0], R5 ;  /* 0x0000a00508001986 */ /* 0x0001e2000c101926 */
[----:B------:R-:W-:-:S02]  /*5780*/  ISETP.GT.AND P1, PT, R4, 0x38, PT ;  /* 0x000000380400780c */ /* 0x000fc40003f24270 */
[----:B------:R-:W-:Y:S01]  /*5790*/  F2FP.TF32.F32.PACK_B R11, R11 ;  /* 0x0000000bff0b723e */ /* 0x000fe200024050ff */
[----:B------:R-:W-:Y:S01]  /*57a0*/  @P4 STG.E desc[UR38][R8.64+0xa4], R47 ;  /* 0x0000a42f08004986 */ /* 0x000fe2000c101926 */
[C---:B------:R-:W-:Y:S02]  /*57b0*/  ISETP.GT.AND P4, PT, R3.reuse, 0x8, P2 ;  /* 0x000000080300780c */ /* 0x040fe40001784270 */
[----:B------:R-:W-:Y:S01]  /*57c0*/  ISETP.GT.AND P2, PT, R4, 0x39, PT ;  /* 0x000000390400780c */ /* 0x000fe20003f44270 */
[----:B------:R1:W-:Y:S01]  /*57d0*/  @P5 STG.E desc[UR38][R6.64+0xc0], R13 ;  /* 0x0000c00d06005986 */ /* 0x0003e2000c101926 */
[C---:B------:R-:W-:Y:S02]  /*57e0*/  ISETP.GT.AND P5, PT, R3.reuse, RZ, P1 ;  /* 0x000000ff0300720c */ /* 0x040fe40000fa4270 */
[----:B------:R-:W-:Y:S01]  /*57f0*/  F2FP.TF32.F32.PACK_B R53, R53 ;  /* 0x00000035ff35723e */ /* 0x000fe200024050ff */
[----:B0-----:R-:W-:Y:S01]  /*5800*/  FMUL R5, R50, R23 ;  /* 0x0000001732057220 */ /* 0x001fe20000400000 */
[----:B------:R-:W-:Y:S01]  /*5810*/  @P3 STG.E desc[UR38][R6.64+0xc4], R49 ;  /* 0x0000c43106003986 */ /* 0x000fe2000c101926 */
[----:B------:R-:W-:-:S02]  /*5820*/  ISETP.GT.AND P3, PT, R3, RZ, P2 ;  /* 0x000000ff0300720c */ /* 0x000fc40001764270 */
[----:B------:R-:W-:Y:S02]  /*5830*/  ISETP.GT.AND P1, PT, R3, 0x8, P1 ;  /* 0x000000080300780c */ /* 0x000fe40000f24270 */
[----:B------:R-:W-:Y:S01]  /*5840*/  F2FP.TF32.F32.PACK_B R5, R5 ;  /* 0x00000005ff05723e */ /* 0x000fe200024050ff */
[----:B-1----:R-:W-:Y:S01]  /*5850*/  FMUL R13, R56, R23 ;  /* 0x00000017380d7220 */ /* 0x002fe20000400000 */
[----:B------:R-:W-:-:S03]  /*5860*/  F2FP.TF32.F32.PACK_B R55, R55 ;  /* 0x00000037ff37723e */ /* 0x000fc600024050ff */
[----:B------:R0:W-:Y:S01]  /*5870*/  @P0 STG.E desc[UR38][R8.64+0xc0], R5 ;  /* 0x0000c00508000986 */ /* 0x0001e2000c101926 */
[C---:B------:R-:W-:Y:S02]  /*5880*/  ISETP.GT.AND P0, PT, R4.reuse, 0x40, PT ;  /* 0x000000400400780c */ /* 0x040fe40003f04270 */
        /* <DEDUP_REMOVED lines=71> */
[----:B------:R-:W-:Y:S01]  /*5d00*/  @P3 STG.E desc[UR38][R6.64+0x164], R69 ;  /* 0x0001644506003986 */ /* 0x000fe2000c101926 */
[----:B0-----:R-:W-:Y:S01]  /*5d10*/  FMUL R5, R70, R23 ;  /* 0x0000001746057220 */ /* 0x001fe20000400000 */
[----:B------:R-:W-:-:S02]  /*5d20*/  ISETP.GT.AND P3, PT, R3, RZ, P2 ;  /* 0x000000ff0300720c */ /* 0x000fc40001764270 */
[----:B------:R-:W-:Y:S02]  /*5d30*/  ISETP.GT.AND P0, PT, R3, 0x8, P0 ;  /* 0x000000080300780c */ /* 0x000fe40000704270 */
[----:B------:R-:W-:Y:S01]  /*5d40*/  F2FP.TF32.F32.PACK_B R5, R5 ;  /* 0x00000005ff05723e */ /* 0x000fe200024050ff */
[----:B-1----:R-:W-:Y:S01]  /*5d50*/  FMUL R11, R76, R23 ;  /* 0x000000174c0b7220 */ /* 0x002fe20000400000 */
[----:B------:R-:W-:-:S03]  /*5d60*/  F2FP.TF32.F32.PACK_B R75, R75 ;  /* 0x0000004bff4b723e */ /* 0x000fc600024050ff */
[----:B------:R0:W-:Y:S01]  /*5d70*/  @P1 STG.E desc[UR38][R8.64+0x160], R5 ;  /* 0x0001600508001986 */ /* 0x0001e2000c101926 */
[----:B------:R-:W-:Y:S02]  /*5d80*/  F2FP.TF32.F32.PACK_B R77, R77 ;  /* 0x0000004dff4d723e */ /* 0x000fe400024050ff */
[----:B------:R-:W-:Y:S01]  /*5d90*/  F2FP.TF32.F32.PACK_B R11, R11 ;  /* 0x0000000bff0b723e */ /* 0x000fe200024050ff */
[----:B------:R-:W-:Y:S01]  /*5da0*/  @P4 STG.E desc[UR38][R8.64+0x164], R71 ;  /* 0x0001644708004986 */ /* 0x000fe2000c101926 */
[C---:B------:R-:W-:Y:S02]  /*5db0*/  ISETP.GT.AND P4, PT, R4.reuse, 0x68, PT ;  /* 0x000000680400780c */ /* 0x040fe40003f84270 */
[----:B------:R-:W-:Y:S01]  /*5dc0*/  F2FP.TF32.F32.PACK_B R79, R79 ;  /* 0x0000004fff4f723e */ /* 0x000fe200024050ff */
[----:B------:R1:W-:Y:S01]  /*5dd0*/  @P5 STG.E desc[UR38][R6.64+0x180], R13 ;  /* 0x0001800d06005986 */ /* 0x0003e2000c101926 */
[----:B------:R-:W-:Y:S02]  /*5de0*/  ISETP.GT.AND P5, PT, R4, 0x69, PT ;  /* 0x000000690400780c */ /* 0x000fe40003fa4270 */
[----:B------:R-:W-:Y:S01]  /*5df0*/  F2FP.TF32.F32.PACK_B R81, R81 ;  /* 0x00000051ff51723e */ /* 0x000fe200024050ff */
[----:B------:R-:W-:Y:S01]  /*5e00*/  @P3 STG.E desc[UR38][R6.64+0x184], R73 ;  /* 0x0001844906003986 */ /* 0x000fe2000c101926 */
[C---:B------:R-:W-:Y:S01]  /*5e10*/  ISETP.GT.AND P3, PT, R3.reuse, 0x8, P2 ;  /* 0x000000080300780c */ /* 0x040fe20001764270 */
[----:B0-----:R-:W-:Y:S01]  /*5e20*/  FMUL R5, R74, R23 ;  /* 0x000000174a057220 */ /* 0x001fe20000400000 */
[----:B------:R-:W-:-:S02]  /*5e30*/  ISETP.GT.AND P2, PT, R3, RZ, P4 ;  /* 0x000000ff0300720c */ /* 0x000fc40002744270 */
[C---:B------:R-:W-:Y:S02]  /*5e40*/  ISETP.GT.AND P1, PT, R3.reuse, RZ, P5 ;  /* 0x000000ff0300720c */ /* 0x040fe40002f24270 */
[C---:B------:R-:W-:Y:S01]  /*5e50*/  ISETP.GT.AND P4, PT, R3.reuse, 0x8, P4 ;  /* 0x000000080300780c */ /* 0x040fe20002784270 */
[----:B-1----:R-:W-:Y:S01]  /*5e60*/  FMUL R13, R78, R23 ;  /* 0x000000174e0d7220 */ /* 0x002fe20000400000 */
[----:B------:R-:W-:Y:S02]  /*5e70*/  F2FP.TF32.F32.PACK_B R5, R5 ;  /* 0x00000005ff05723e */ /* 0x000fe400024050ff */
[----:B------:R-:W-:Y:S02]  /*5e80*/  ISETP.GT.AND P5, PT, R3, 0x8, P5 ;  /* 0x000000080300780c */ /* 0x000fe40002fa4270 */
[----:B------:R-:W-:Y:S01]  /*5e90*/  F2FP.TF32.F32.PACK_B R13, R13 ;  /* 0x0000000dff0d723e */ /* 0x000fe200024050ff */
[----:B------:R0:W-:Y:S01]  /*5ea0*/  @P0 STG.E desc[UR38][R8.64+0x180], R5 ;  /* 0x0001800508000986 */ /* 0x0001e2000c101926 */
[----:B------:R-:W-:-:S02]  /*5eb0*/  ISETP.GT.AND P0, PT, R4, 0x79, PT ;  /* 0x000000790400780c */ /* 0x000fc40003f04270 */
[----:B------:R-:W-:Y:S01]  /*5ec0*/  F2FP.TF32.F32.PACK_B R15, R15 ;  /* 0x0000000fff0f723e */ /* 0x000fe200024050ff */
[----:B------:R-:W-:Y:S01]  /*5ed0*/  @P3 STG.E desc[UR38][R8.64+0x184], R75 ;  /* 0x0001844b08003986 */ /* 0x000fe2000c101926 */
[C---:B------:R-:W-:Y:S02]  /*5ee0*/  ISETP.GT.AND P3, PT, R4.reuse, 0x70, PT ;  /* 0x000000700400780c */ /* 0x040fe40003f64270 */
[----:B------:R-:W-:Y:S01]  /*5ef0*/  F2FP.TF32.F32.PACK_B R83, R83 ;  /* 0x00000053ff53723e */ /* 0x000fe200024050ff */
[----:B------:R1:W-:Y:S01]  /*5f00*/  @P2 STG.E desc[UR38][R6.64+0x1a0], R11 ;  /* 0x0001a00b06002986 */ /* 0x0003e2000c101926 */
[C---:B------:R-:W-:Y:S02]  /*5f10*/  ISETP.GT.AND P2, PT, R4.reuse, 0x71, PT ;  /* 0x000000710400780c */ /* 0x040fe40003f44270 */
[----:B------:R-:W-:Y:S01]  /*5f20*/  F2FP.TF32.F32.PACK_B R21, R21 ;  /* 0x00000015ff15723e */ /* 0x000fe200024050ff */
[----:B------:R-:W-:Y:S01]  /*5f30*/  @P1 STG.E desc[UR38][R6.64+0x1a4], R77 ;  /* 0x0001a44d06001986 */ /* 0x000fe2000c101926 */
[----:B------:R-:W-:Y:S01]  /*5f40*/  ISETP.GT.AND P1, PT, R4, 0x78, PT ;  /* 0x000000780400780c */ /* 0x000fe20003f24270 */
[----:B------:R-:W-:Y:S01]  /*5f50*/  @P4 IMAD.MOV.U32 R4, RZ, RZ, R8 ;  /* 0x000000ffff044224 */ /* 0x000fe200078e0008 */
[----:B------:R-:W-:Y:S01]  /*5f60*/  F2FP.TF32.F32.PACK_B R85, R85 ;  /* 0x00000055ff55723e */ /* 0x000fe200024050ff */
[----:B0-----:R-:W-:Y:S01]  /*5f70*/  @P4 IMAD.MOV.U32 R5, RZ, RZ, R9 ;  /* 0x000000ffff054224 */ /* 0x001fe200078e0009 */
[----:B------:R-:W-:Y:S01]  /*5f80*/  F2FP.TF32.F32.PACK_B R87, R87 ;  /* 0x00000057ff57723e */ /* 0x000fe200024050ff */
[----:B-1----:R-:W-:-:S03]  /*5f90*/  FMUL R11, R80, R23 ;  /* 0x00000017500b7220 */ /* 0x002fc60000400000 */
[----:B------:R0:W-:Y:S01]  /*5fa0*/  @P4 STG.E desc[UR38][R4.64+0x1a0], R13 ;  /* 0x0001a00d04004986 */ /* 0x0001e2000c101926 */
[C---:B------:R-:W-:Y:S02]  /*5fb0*/  ISETP.GT.AND P4, PT, R3.reuse, RZ, P3 ;  /* 0x000000ff0300720c */ /* 0x040fe40001f84270 */
[----:B------:R-:W-:Y:S02]  /*5fc0*/  ISETP.GT.AND P3, PT, R3, 0x8, P3 ;  /* 0x000000080300780c */ /* 0x000fe40001f64270 */
[----:B------:R-:W-:Y:S01]  /*5fd0*/  F2FP.TF32.F32.PACK_B R11, R11 ;  /* 0x0000000bff0b723e */ /* 0x000fe200024050ff */
[----:B0-----:R-:W-:Y:S02]  /*5fe0*/  @P5 IMAD.MOV.U32 R4, RZ, RZ, R8 ;  /* 0x000000ffff045224 */ /* 0x001fe400078e0008 */
[----:B------:R-:W-:Y:S01]  /*5ff0*/  FMUL R13, R86, R23 ;  /* 0x00000017560d7220 */ /* 0x000fe20000400000 */
[----:B------:R-:W-:-:S04]  /*6000*/  @P5 IMAD.MOV.U32 R5, RZ, RZ, R9 ;  /* 0x000000ffff055224 */ /* 0x000fc800078e0009 */
[----:B------:R-:W-:Y:S01]  /*6010*/  F2FP.TF32.F32.PACK_B R13, R13 ;  /* 0x0000000dff0d723e */ /* 0x000fe200024050ff */
[----:B------:R0:W-:Y:S01]  /*6020*/  @P5 STG.E desc[UR38][R4.64+0x1a4], R79 ;  /* 0x0001a44f04005986 */ /* 0x0001e2000c101926 */
[C---:B------:R-:W-:Y:S02]  /*6030*/  ISETP.GT.AND P5, PT, R3.reuse, RZ, P2 ;  /* 0x000000ff0300720c */ /* 0x040fe400017a4270 */
[----:B------:R-:W-:Y:S01]  /*6040*/  ISETP.GT.AND P2, PT, R3, 0x8, P2 ;  /* 0x000000080300780c */ /* 0x000fe20001744270 */
[----:B0-----:R-:W-:Y:S02]  /*6050*/  @P4 IMAD.MOV.U32 R4, RZ, RZ, R6 ;  /* 0x000000ffff044224 */ /* 0x001fe400078e0006 */
[----:B------:R-:W-:-:S05]  /*6060*/  @P4 IMAD.MOV.U32 R5, RZ, RZ, R7 ;  /* 0x000000ffff054224 */ /* 0x000fca00078e0007 */
        /* <DEDUP_REMOVED lines=10> */
[----:B------:R0:W-:Y:S02]  /*6110*/  @P3 STG.E desc[UR38][R4.64+0x1c0], R15 ;  /* 0x0001c00f04003986 */ /* 0x0001e4000c101926 */
[----:B0-----:R-:W-:Y:S02]  /*6120*/  @P2 IMAD.MOV.U32 R4, RZ, RZ, R8 ;  /* 0x000000ffff042224 */ /* 0x001fe400078e0008 */
[----:B------:R-:W-:-:S05]  /*6130*/  @P2 IMAD.MOV.U32 R5, RZ, RZ, R9 ;  /* 0x000000ffff052224 */ /* 0x000fca00078e0009 */
[----:B------:R0:W-:Y:S02]  /*6140*/  @P2 STG.E desc[UR38][R4.64+0x1c4], R83 ;  /* 0x0001c45304002986 */ /* 0x0001e4000c101926 */
[----:B0-----:R-:W-:Y:S02]  /*6150*/  @P4 IMAD.MOV.U32 R4, RZ, RZ, R6 ;  /* 0x000000ffff044224 */ /* 0x001fe400078e0006 */
[----:B------:R-:W-:-:S05]  /*6160*/  @P4 IMAD.MOV.U32 R5, RZ, RZ, R7 ;  /* 0x000000ffff054224 */ /* 0x000fca00078e0007 */
[----:B------:R0:W-:Y:S04]  /*6170*/  @P4 STG.E desc[UR38][R4.64+0x1e0], R21 ;  /* 0x0001e01504004986 */ /* 0x0001e8000c101926 */
[----:B------:R1:W-:Y:S01]  /*6180*/  @P5 STG.E desc[UR38][R6.64+0x1e4], R85 ;  /* 0x0001e45506005986 */ /* 0x0003e2000c101926 */
[----:B0-----:R-:W-:Y:S02]  /*6190*/  @P1 IMAD.MOV.U32 R4, RZ, RZ, R8 ;  /* 0x000000ffff041224 */ /* 0x001fe400078e0008 */
[----:B------:R-:W-:-:S05]  /*61a0*/  @P1 IMAD.MOV.U32 R5, RZ, RZ, R9 ;  /* 0x000000ffff051224 */ /* 0x000fca00078e0009 */
[----:B------:R1:W-:Y:S04]  /*61b0*/  @P1 STG.E desc[UR38][R4.64+0x1e0], R13 ;  /* 0x0001e00d04001986 */ /* 0x0003e8000c101926 */
[----:B------:R1:W-:Y:S02]  /*61c0*/  @P0 STG.E desc[UR38][R8.64+0x1e4], R87 ;  /* 0x0001e45708000986 */ /* 0x0003e4000c101926 */
.L_x_158:
[----:B------:R-:W-:Y:S05]  /*61d0*/  BSYNC B0 ;  /* 0x0000000000007941 */ /* 0x000fea0003800000 */
.L_x_32:
[----:B------:R-:W-:Y:S01]  /*61e0*/  IADD3 R16, P0, R16, UR36, RZ ;  /* 0x0000002410107c10 */ /* 0x000fe2000ff1e0ff */
[----:B------:R-:W-:Y:S01]  /*61f0*/  ULDC.64 UR4, c[0x0][0x650] ;  /* 0x0001940000047ab9 */ /* 0x000fe20000000a00 */
[----:B------:R-:W-:Y:S01]  /*6200*/  PRMT R3, RZ, 0x7610, R3 ;  /* 0x00007610ff037816 */ /* 0x000fe20000000003 */
[----:B------:R-:W-:Y:S01]  /*6210*/  IMAD.MOV.U32 R100, RZ, RZ, -0x1 ;  /* 0xffffffffff647424 */ /* 0x000fe200078e00ff */
[----:B------:R-:W-:Y:S01]  /*6220*/  IADD3.X R17, R17, UR42, RZ, P0, !PT ;  /* 0x0000002a11117c10 */ /* 0x000fe200087fe4ff */
[----:B--2---:R-:W-:Y:S01]  /*6230*/  IMAD.MOV.U32 R101, RZ, RZ, -0x1 ;  /* 0xffffffffff657424 */ /* 0x004fe200078e00ff */
[----:B------:R-:W-:-:S04]  /*6240*/  ISETP.GE.U32.AND P0, PT, R16, UR4, PT ;  /* 0x0000000410007c0c */ /* 0x000fc8000bf06070 */
[----:B------:R-:W-:-:S13]  /*6250*/  ISETP.GE.U32.AND.EX P0, PT, R17, UR5, PT, P0 ;  /* 0x0000000511007c0c */ /* 0x000fda000bf06100 */
[----:B------:R-:W-:Y:S05]  /*6260*/  @P0 BRA `(.L_x_159) ;  /* 0x00000004004c0947 */ /* 0x000fea0003800000 */
[----:B0-----:R-:W0:Y:S01]  /*6270*/  LDC.64 R10, c[0x0][0x628] ;  /* 0x00018a00ff0a7b82 */ /* 0x001e220000000a00 */
[----:B-1--4-:R-:W1:Y:S01]  /*6280*/  S2R R12, SR_CTAID.X ;  /* 0x00000000000c7919 */ /* 0x012e620000002500 */
[----:B---3--:R-:W-:Y:S02]  /*6290*/  IMAD.MOV.U32 R8, RZ, RZ, R16 ;  /* 0x000000ffff087224 */ /* 0x008fe400078e0010 */
[----:B------:R-:W-:Y:S01]  /*62a0*/  IMAD.MOV.U32 R9, RZ, RZ, R17 ;  /* 0x000000ffff097224 */ /* 0x000fe200078e0011 */
[----:B------:R-:W2:Y:S03]  /*62b0*/  S2R R20, SR_CTAID.Y ;  /* 0x0000000000147919 */ /* 0x000ea60000002600 */
[----:B------:R-:W3:Y:S08]  /*62c0*/  LDC R0, c[0x0][0x630] ;  /* 0x00018c00ff007b82 */ /* 0x000ef00000000800 */
[----:B------:R-:W4:Y:S01]  /*62d0*/  LDC.64 R14, c[0x0][0x620] ;  /* 0x00018800ff0e7b82 */ /* 0x000f220000000a00 */
[----:B0-----:R-:W-:-:S04]  /*62e0*/  ISETP.NE.U32.AND P0, PT, R10, RZ, PT ;  /* 0x000000ff0a00720c */ /* 0x001fc80003f05070 */
[----:B------:R-:W-:-:S13]  /*62f0*/  ISETP.NE.AND.EX P0, PT, R11, RZ, PT, P0 ;  /* 0x000000ff0b00720c */ /* 0x000fda0003f05300 */
[----:B-1234-:R-:W-:Y:S05]  /*6300*/  @!P0 BRA `(.L_x_160) ;  /* 0x0000000000288947 */ /* 0x01efea0003800000 */
        /* <DEDUP_REMOVED lines=10> */
.L_x_160:
[-CC-:B------:R-:W-:Y:S01]  /*63b0*/  SHF.R.U64 R101, R8, R0.reuse, R9.reuse ;  /* 0x0000000008657219 */ /* 0x180fe20000001209 */
[----:B------:R-:W0:Y:S01]  /*63c0*/  LDC.64 R26, c[0x0][0x640] ;  /* 0x00019000ff1a7b82 */ /* 0x000e220000000a00 */
[----:B------:R-:W-:Y:S01]  /*63d0*/  SHF.R.U32.HI R0, RZ, R0, R9 ;  /* 0x00000000ff007219 */ /* 0x000fe20000011609 */
[----:B------:R-:W-:Y:S01]  /*63e0*/  ULDC UR4, c[0x0][0x150] ;  /* 0x0000540000047ab9 */ /* 0x000fe20000000800 */
[----:B------:R-:W-:Y:S02]  /*63f0*/  IADD3 R3, P0, RZ, -R101, RZ ;  /* 0x80000065ff037210 */ /* 0x000fe40007f1e0ff */
[----:B------:R-:W-:-:S03]  /*6400*/  I2FP.F32.U32 R7, R12 ;  /* 0x0000000c00077245 */ /* 0x000fc60000201000 */
[----:B------:R-:W1:Y:S01]  /*6410*/  LDC R6, c[0x0][0x618] ;  /* 0x00018600ff067b82 */ /* 0x000e620000000800 */
[----:B------:R-:W-:Y:S02]  /*6420*/  IMAD.X R5, RZ, RZ, ~R0, P0 ;  /* 0x000000ffff057224 */ /* 0x000fe400000e0e00 */
[----:B------:R-:W-:Y:S01]  /*6430*/  FMUL R7, R7, UR4 ;  /* 0x0000000407077c20 */ /* 0x000fe20008400000 */
[----:B------:R-:W-:Y:S01]  /*6440*/  ULDC UR4, c[0x0][0x154] ;  /* 0x0000550000047ab9 */ /* 0x000fe20000000800 */
[-C--:B------:R-:W-:Y:S02]  /*6450*/  IMAD R0, R5, R14.reuse, RZ ;  /* 0x0000000e05007224 */ /* 0x080fe400078e02ff */
[C---:B------:R-:W-:Y:S01]  /*6460*/  IMAD.WIDE.U32 R4, R3.reuse, R14, R16 ;  /* 0x0000000e03047225 */ /* 0x040fe200078e0010 */
[----:B------:R-:W2:Y:S01]  /*6470*/  LDC R8, c[0x0][0x608] ;  /* 0x00018200ff087b82 */ /* 0x000ea20000000800 */
[----:B------:R-:W3:Y:S02]  /*6480*/  F2I.U32.TRUNC.NTZ R7, R7 ;  /* 0x0000000700077305 */ /* 0x000ee4000020f000 */
[----:B------:R-:W-:Y:S01]  /*6490*/  IMAD R3, R3, R15, R0 ;  /* 0x0000000f03037224 */ /* 0x000fe200078e0200 */
[----:B------:R-:W-:-:S03]  /*64a0*/  I2FP.F32.U32 R0, R20 ;  /* 0x0000001400007245 */ /* 0x000fc60000201000 */
[----:B------:R-:W-:Y:S01]  /*64b0*/  IMAD.IADD R3, R5, 0x1, R3 ;  /* 0x0000000105037824 */ /* 0x000fe200078e0203 */
[----:B------:R-:W4:Y:S01]  /*64c0*/  LDC R11, c[0x0][0x658] ;  /* 0x00019600ff0b7b82 */ /* 0x000f220000000800 */
[----:B0-----:R-:W-:-:S04]  /*64d0*/  ISETP.NE.U32.AND P0, PT, R26, RZ, PT ;  /* 0x000000ff1a00720c */ /* 0x001fc80003f05070 */
[----:B------:R-:W-:-:S03]  /*64e0*/  ISETP.NE.AND.EX P0, PT, R27, RZ, PT, P0 ;  /* 0x000000ff1b00720c */ /* 0x000fc60003f05300 */
[----:B------:R-:W0:Y:S01]  /*64f0*/  LDC R9, c[0x0][0x144] ;  /* 0x00005100ff097b82 */ /* 0x000e220000000800 */
[-C--:B-1----:R-:W-:Y:S01]  /*6500*/  SHF.R.U64 R10, R4, R6.reuse, R3 ;  /* 0x00000006040a7219 */ /* 0x082fe20000001203 */
[----:B---3--:R-:W-:Y:S01]  /*6510*/  IMAD.MOV R7, RZ, RZ, -R7 ;  /* 0x000000ffff077224 */ /* 0x008fe200078e0a07 */
[----:B------:R-:W-:Y:S01]  /*6520*/  SHF.R.U32.HI R3, RZ, R6, R3 ;  /* 0x00000006ff037219 */ /* 0x000fe20000011603 */
[----:B------:R-:W-:-:S04]  /*6530*/  FMUL R6, R0, UR4 ;  /* 0x0000000400067c20 */ /* 0x000fc80008400000 */
[----:B------:R-:W1:Y:S01]  /*6540*/  LDC R21, c[0x0][0x148] ;  /* 0x00005200ff157b82 */ /* 0x000e620000000800 */
[----:B------:R3:W0:Y:S01]  /*6550*/  F2I.U32.TRUNC.NTZ R14, R6 ;  /* 0x00000006000e7305 */ /* 0x000622000020f000 */
[-CC-:B--2---:R-:W-:Y:S02]  /*6560*/  SHF.R.U64 R13, R10, R8.reuse, R3.reuse ;  /* 0x000000080a0d7219 */ /* 0x184fe40000001203 */
[----:B------:R-:W-:-:S04]  /*6570*/  SHF.R.U32.HI R0, RZ, R8, R3 ;  /* 0x00000008ff007219 */ /* 0x000fc80000011603 */
[----:B-----5:R-:W2:Y:S01]  /*6580*/  LDC R24, c[0x0][0x648] ;  /* 0x00019200ff187b82 */ /* 0x020ea20000000800 */
[-CC-:B----4-:R-:W-:Y:S02]  /*6590*/  SHF.R.U64 R15, R13, R11.reuse, R0.reuse ;  /* 0x0000000b0d0f7219 */ /* 0x190fe40000001200 */
[----:B------:R-:W-:-:S03]  /*65a0*/  SHF.R.U32.HI R5, RZ, R11, R0 ;  /* 0x0000000bff057219 */ /* 0x000fc60000011600 */
[----:B------:R-:W-:Y:S02]  /*65b0*/  IMAD.MOV.U32 R4, RZ, RZ, R15 ;  /* 0x000000ffff047224 */ /* 0x000fe400078e000f */
[----:B------:R-:W4:Y:S01]  /*65c0*/  LDC R28, c[0x0][0x638] ;  /* 0x00018e00ff1c7b82 */ /* 0x000f220000000800 */
[----:B0-----:R-:W-:-:S07]  /*65d0*/  IMAD R25, R9, R7, R12 ;  /* 0x0000000709197224 */ /* 0x001fce00078e020c */
[----:B------:R-:W0:Y:S08]  /*65e0*/  LDC R29, c[0x0][0x610] ;  /* 0x00018400ff1d7b82 */ /* 0x000e300000000800 */
[----:B------:R-:W0:Y:S01]  /*65f0*/  LDC R30, c[0x0][0x600] ;  /* 0x00018000ff1e7b82 */ /* 0x000e220000000800 */
[----:B-123--:R-:W-:Y:S05]  /*6600*/  @!P0 BRA `(.L_x_161) ;  /* 0x0000000000288947 */ /* 0x00efea0003800000 */
[----:B------:R-:W1:Y:S02]  /*6610*/  LDC R0, c[0x0][0x64c] ;  /* 0x00019300ff007b82 */ /* 0x000e640000000800 */
[----:B-1----:R-:W-:-:S05]  /*6620*/  IADD3 R3, P0, R15, R0, RZ ;  /* 0x000000000f037210 */ /* 0x002fca0007f1e0ff */
        /* <DEDUP_REMOVED lines=8> */
.L_x_161:
[----:B------:R-:W-:Y:S01]  /*66b0*/  ISETP.NE.AND P0, PT, R2, 0x1, PT ;  /* 0x000000010200780c */ /* 0x000fe20003f05270 */
[----:B------:R-:W-:Y:S01]  /*66c0*/  IMAD.MOV R14, RZ, RZ, -R14 ;  /* 0x000000ffff0e7224 */ /* 0x000fe200078e0a0e */
[----:B------:R-:W-:Y:S02]  /*66d0*/  SHF.R.U64 R3, R4, R24, R5 ;  /* 0x0000001804037219 */ /* 0x000fe40000001205 */
[----:B------:R-:W-:Y:S02]  /*66e0*/  LOP3.LUT R0, R13, R98, RZ, 0xc0, !PT ;  /* 0x000000620d007212 */ /* 0x000fe400078ec0ff */
[----:B------:R-:W-:Y:S01]  /*66f0*/  LOP3.LUT R10, R10, R97, RZ, 0xc0, !PT ;  /* 0x000000610a0a7212 */ /* 0x000fe200078ec0ff */
[----:B------:R-:W-:Y:S02]  /*6700*/  IMAD.MOV R4, RZ, RZ, -R3 ;  /* 0x000000ffff047224 */ /* 0x000fe400078e0a03 */
[----:B------:R-:W-:Y:S02]  /*6710*/  IMAD R0, R93, R3, R0 ;  /* 0x000000035d007224 */ /* 0x000fe400078e0200 */
[----:B----4-:R-:W-:-:S02]  /*6720*/  IMAD R3, R4, R28, R15 ;  /* 0x0000001c04037224 */ /* 0x010fc400078e020f */
[----:B------:R-:W-:Y:S02]  /*6730*/  @P0 IMAD R25, R21, R14, R20 ;  /* 0x0000000e15190224 */ /* 0x000fe400078e0214 */
[----:B0-----:R-:W-:Y:S02]  /*6740*/  IMAD R5, R3, R30, R10 ;  /* 0x0000001e03057224 */ /* 0x001fe400078e020a */
[----:B------:R-:W-:Y:S02]  /*6750*/  IMAD R0, R0, R29, R25 ;  /* 0x0000001d00007224 */ /* 0x000fe400078e0219 */
[----:B------:R-:W-:-:S03]  /*6760*/  IMAD.MOV.U32 R4, RZ, RZ, 0x1 ;  /* 0x00000001ff047424 */ /* 0x000fc600078e00ff */
[----:B------:R-:W-:Y:S02]  /*6770*/  SEL R100, R5, R0, !P0 ;  /* 0x0000000005647207 */ /* 0x000fe40004000000 */
[----:B------:R-:W-:Y:S02]  /*6780*/  PRMT R3, R4, 0x7610, R3 ;  /* 0x0000761004037816 */ /* 0x000fe40000000003 */
[----:B------:R-:W-:-:S07]  /*6790*/  SEL R0, R0, R5, !P0 ;  /* 0x0000000500007207 */ /* 0x000fce0004000000 */
.L_x_159:
[----:B------:R-:W-:Y:S01]  /*67a0*/  LOP3.LUT P0, RZ, R3, 0xff, RZ, 0xc0, !PT ;  /* 0x000000ff03ff7812 */ /* 0x000fe2000780c0ff */
[----:B------:R-:W-:Y:S01]  /*67b0*/  UIMAD.WIDE.U32 UR4, UR41, -0x55555555, URZ ;  /* 0xaaaaaaab290478a5 */ /* 0x000fe2000f8e003f */
[----:B------:R-:W-:-:S03]  /*67c0*/  IMAD.MOV.U32 R103, RZ, RZ, R0 ;  /* 0x000000ffff677224 */ /* 0x000fc600078e0000 */
[----:B------:R-:W-:-:S04]  /*67d0*/  USHF.R.U32.HI UR4, URZ, 0x1, UR5 ;  /* 0x000000013f047899 */ /* 0x000fc80008011605 */
[----:B------:R-:W-:-:S04]  /*67e0*/  UIMAD UR41, UR4, -0x3, UR41 ;  /* 0xfffffffd042978a4 */ /* 0x000fc8000f8e0229 */
[----:B------:R-:W-:Y:S08]  /*67f0*/  @P0 BRA `(.L_x_162) ;  /* 0xffffffac00180947 */ /* 0x000ff0000383ffff */
[----:B------:R-:W-:Y:S05]  /*6800*/  EXIT ;  /* 0x000000000000794d */ /* 0x000fea0003800000 */
.L_x_7:
        /* <DEDUP_REMOVED lines=26> */
.L_x_164:
[----:B------:R-:W0:Y:S01]  /*69b0*/  LDC.64 R28, c[0x0][0x640] ;  /* 0x00019000ff1c7b82 */ /* 0x000e220000000a00 */
[-CC-:B------:R-:W-:Y:S01]  /*69c0*/  SHF.R.U64 R21, R14, R8.reuse, R15.reuse ;  /* 0x000000080e157219 */ /* 0x180fe2000000120f */
[----:B------:R-:W-:Y:S01]  /*69d0*/  IMAD.MOV.U32 R31, RZ, RZ, 0x1 ;  /* 0x00000001ff1f7424 */ /* 0x000fe200078e00ff */
[----:B------:R-:W-:Y:S02]  /*69e0*/  SHF.R.U32.HI R7, RZ, R8, R15 ;  /* 0x00000008ff077219 */ /* 0x000fe4000001160f */
[----:B------:R-:W-:-:S03]  /*69f0*/  IADD3 R13, P0, RZ, -R21, RZ ;  /* 0x80000015ff0d7210 */ /* 0x000fc60007f1e0ff */
[----:B------:R-:W1:Y:S02]  /*6a00*/  LDC R12, c[0x0][0x618] ;  /* 0x00018600ff0c7b82 */ /* 0x000e640000000800 */
[----:B------:R-:W-:Y:S02]  /*6a10*/  IMAD.X R7, RZ, RZ, ~R7, P0 ;  /* 0x000000ffff077224 */ /* 0x000fe400000e0e07 */
[----:B------:R-:W-:-:S04]  /*6a20*/  IMAD.WIDE.U32 R10, R13, R24, R16 ;  /* 0x000000180d0a7225 */ /* 0x000fc800078e0010 */
[----:B------:R-:W2:Y:S01]  /*6a30*/  LDC R14, c[0x0][0x608] ;  /* 0x00018200ff0e7b82 */ /* 0x000ea20000000800 */
[----:B------:R-:W-:-:S04]  /*6a40*/  IMAD R8, R7, R24, RZ ;  /* 0x0000001807087224 */ /* 0x000fc800078e02ff */
[----:B------:R-:W-:-:S03]  /*6a50*/  IMAD R7, R13, R25, R8 ;  /* 0x000000190d077224 */ /* 0x000fc600078e0208 */
[----:B------:R-:W3:Y:S01]  /*6a60*/  LDC R26, c[0x0][0x658] ;  /* 0x00019600ff1a7b82 */ /* 0x000ee20000000800 */
[----:B------:R-:W-:Y:S01]  /*6a70*/  IMAD.IADD R7, R11, 0x1, R7 ;  /* 0x000000010b077824 */ /* 0x000fe200078e0207 */
[----:B0-----:R-:W-:Y:S01]  /*6a80*/  ISETP.NE.U32.AND P0, PT, R28, RZ, PT ;  /* 0x000000ff1c00720c */ /* 0x001fe20003f05070 */
[----:B------:R-:W-:-:S03]  /*6a90*/  IMAD.MOV.U32 R11, RZ, RZ, -0x1 ;  /* 0xffffffffff0b7424 */ /* 0x000fc600078e00ff */
        /* <DEDUP_REMOVED lines=8> */
[-C--:B---3--:R-:W-:Y:S02]  /*6b20*/  SHF.L.U32 R10, R11, R26.reuse, RZ ;  /* 0x0000001a0b0a7219 */ /* 0x088fe400000006ff */
[--C-:B------:R-:W-:Y:S02]  /*6b30*/  SHF.R.U64 R24, R22, R26, R7.reuse ;  /* 0x0000001a16187219 */ /* 0x100fe40000001207 */
[----:B------:R-:W-:Y:S02]  /*6b40*/  LOP3.LUT R33, RZ, R10, RZ, 0x33, !PT ;  /* 0x0000000aff217212 */ /* 0x000fe400078e33ff */
[----:B------:R-:W-:Y:S01]  /*6b50*/  SHF.R.U32.HI R11, RZ, R26, R7 ;  /* 0x0000001aff0b7219 */ /* 0x000fe20000011607 */
[----:B------:R-:W3:Y:S01]  /*6b60*/  LDC R30, c[0x0][0x610] ;  /* 0x00018400ff1e7b82 */ /* 0x000ee20000000800 */
[----:B------:R-:W-:Y:S01]  /*6b70*/  IMAD.MOV.U32 R10, RZ, RZ, R24 ;  /* 0x000000ffff0a7224 */ /* 0x000fe200078e0018 */
[----:B------:R-:W-:Y:S06]  /*6b80*/  @!P0 BRA `(.L_x_165) ;  /* 0x0000000000288947 */ /* 0x000fec0003800000 */
        /* <DEDUP_REMOVED lines=10> */
.L_x_165:
[----:B------:R-:W-:Y:S02]  /*6c30*/  ISETP.NE.AND P0, PT, R2, 0x1, PT ;  /* 0x000000010200780c */ /* 0x000fe40003f05270 */
[----:B-1----:R-:W-:Y:S01]  /*6c40*/  SHF.R.U64 R8, R10, R8, R11 ;  /* 0x000000080a087219 */ /* 0x002fe2000000120b */
[----:B0-----:R-:W-:Y:S01]  /*6c50*/  VIADD R11, R25, 0xffffffff ;  /* 0xffffffff190b7836 */ /* 0x001fe20000000000 */
[----:B------:R-:W-:Y:S02]  /*6c60*/  SHF.L.U32 R31, R31, R26, RZ ;  /* 0x0000001a1f1f7219 */ /* 0x000fe400000006ff */
[----:B------:R-:W-:Y:S01]  /*6c70*/  LOP3.LUT R5, R22, R33, RZ, 0xc0, !PT ;  /* 0x0000002116057212 */ /* 0x000fe200078ec0ff */
[----:B------:R-:W-:-:S04]  /*6c80*/  IMAD.MOV R7, RZ, RZ, -R8 ;  /* 0x000000ffff077224 */ /* 0x000fc800078e0a08 */
[----:B------:R-:W-:Y:S02]  /*6c90*/  IMAD R5, R31, R8, R5 ;  /* 0x000000081f057224 */ /* 0x000fe400078e0205 */
[----:B------:R-:W-:Y:S01]  /*6ca0*/  @P0 IMAD R6, R9, R23, R4 ;  /* 0x0000001709060224 */ /* 0x000fe200078e0204 */
[----:B------:R-:W-:Y:S01]  /*6cb0*/  LOP3.LUT R9, R20, R11, RZ, 0xc0, !PT ;  /* 0x0000000b14097212 */ /* 0x000fe200078ec0ff */
[----:B--2---:R-:W-:Y:S02]  /*6cc0*/  IMAD R4, R7, R27, R24 ;  /* 0x0000001b07047224 */ /* 0x004fe400078e0218 */
[----:B---3--:R-:W-:Y:S02]  /*6cd0*/  IMAD R6, R5, R30, R6 ;  /* 0x0000001e05067224 */ /* 0x008fe400078e0206 */
[----:B------:R-:W-:Y:S02]  /*6ce0*/  IMAD R5, R4, R25, R9 ;  /* 0x0000001904057224 */ /* 0x000fe400078e0209 */
[----:B------:R-:W-:-:S02]  /*6cf0*/  IMAD.MOV.U32 R8, RZ, RZ, 0x1 ;  /* 0x00000001ff087424 */ /* 0x000fc400078e00ff */
[----:B------:R-:W-:Y:S01]  /*6d00*/  IMAD.MOV.U32 R7, RZ, RZ, R21 ;  /* 0x000000ffff077224 */ /* 0x000fe200078e0015 */
[----:B------:R-:W-:Y:S02]  /*6d10*/  SEL R19, R5, R6, !P0 ;  /* 0x0000000605137207 */ /* 0x000fe40004000000 */
[----:B------:R-:W-:-:S07]  /*6d20*/  SEL R12, R6, R5, !P0 ;  /* 0x00000005060c7207 */ /* 0x000fce0004000000 */
.L_x_163:
[----:B------:R-:W-:-:S08]  /*6d30*/  NOP ;  /* 0x0000000000007918 */ /* 0x000fd00000000000 */
[----:B------:R-:W0:-:S00]  /*6d40*/  USETMAXREG.DEALLOC.CTAPOOL 0x28 ;  /* 0x00000028000079c8 */ /* 0x000e0000080e0500 */
[----:B0-----:R-:W-:-:S13]  /*6d50*/  ISETP.NE.AND P0, PT, R3, RZ, PT ;  /* 0x000000ff0300720c */ /* 0x001fda0003f05270 */
[----:B------:R-:W-:Y:S05]  /*6d60*/  @P0 EXIT ;  /* 0x000000000000094d */ /* 0x000fea0003800000 */
[----:B------:R-:W-:Y:S01]  /*6d70*/  LOP3.LUT P0, RZ, R8, 0xff, RZ, 0xc0, !PT ;  /* 0x000000ff08ff7812 */ /* 0x000fe2000780c0ff */
[----:B------:R-:W-:Y:S02]  /*6d80*/  IMAD.MOV.U32 R3, RZ, RZ, 0x1 ;  /* 0x00000001ff037424 */ /* 0x000fe400078e00ff */
[----:B------:R-:W-:-:S10]  /*6d90*/  IMAD.MOV.U32 R13, RZ, RZ, RZ ;  /* 0x000000ffff0d7224 */ /* 0x000fd400078e00ff */
[----:B------:R-:W-:Y:S05]  /*6da0*/  @!P0 BRA `(.L_x_166) ;  /* 0x0000000c00648947 */ /* 0x000fea0003800000 */
[----:B------:R-:W0:Y:S01]  /*6db0*/  LDC R3, c[0x0][0x28c] ;  /* 0x0000a300ff037b82 */ /* 0x000e220000000800 */
[----:B------:R-:W-:Y:S01]  /*6dc0*/  UMOV UR10, 0x1 ;  /* 0x00000001000a7882 */ /* 0x000fe20000000000 */
[----:B------:R-:W-:Y:S01]  /*6dd0*/  ULDC UR5, c[0x0][0x658] ;  /* 0x0001960000057ab9 */ /* 0x000fe20000000800 */
[----:B------:R-:W-:Y:S01]  /*6de0*/  UMOV UR7, 0xffffffff ;  /* 0xffffffff00077882 */ /* 0x000fe20000000000 */
[----:B------:R-:W-:Y:S01]  /*6df0*/  BSSY B0, `(.L_x_166) ;  /* 0x00000d4000007945 */ /* 0x000fe20003800000 */
[----:B------:R-:W-:Y:S01]  /*6e00*/  USHF.L.U32 UR7, UR7, UR5, URZ ;  /* 0x0000000507077299 */ /* 0x000fe2000800063f */
[----:B------:R-:W-:Y:S01]  /*6e10*/  IMAD.MOV.U32 R11, RZ, RZ, 0x1 ;  /* 0x00000001ff0b7424 */ /* 0x000fe200078e00ff */
[----:B------:R-:W-:Y:S01]  /*6e20*/  LOP3.LUT R10, R18, 0x2, RZ, 0xfc, !PT ;  /* 0x00000002120a7812 */ /* 0x000fe200078efcff */
[----:B------:R-:W1:Y:S01]  /*6e30*/  S2UR UR9, SR_CgaCtaId ;  /* 0x00000000000979c3 */ /* 0x000e620000008800 */
[----:B------:R-:W-:Y:S01]  /*6e40*/  IMAD.MOV.U32 R13, RZ, RZ, RZ ;  /* 0x000000ffff0d7224 */ /* 0x000fe200078e00ff */
[----:B------:R-:W-:Y:S01]  /*6e50*/  ULDC UR4, c[0x0][0x600] ;  /* 0x0001800000047ab9 */ /* 0x000fe20000000800 */
[----:B------:R-:W-:Y:S01]  /*6e60*/  UMOV UR14, 0x5 ;  /* 0x00000005000e7882 */ /* 0x000fe20000000000 */
[----:B------:R-:W-:-:S02]  /*6e70*/  UIADD3 UR4, UR4, -0x1, URZ ;  /* 0xffffffff04047890 */ /* 0x000fc4000fffe03f */
[----:B------:R-:W-:Y:S02]  /*6e80*/  USHF.L.U32 UR5, UR10, UR5, URZ ;  /* 0x000000050a057299 */ /* 0x000fe4000800063f */
[----:B------:R-:W-:Y:S01]  /*6e90*/  ULOP3.LUT UR7, URZ, UR7, URZ, 0x33, !UPT ;  /* 0x000000073f077292 */ /* 0x000fe2000f8e333f */
[----:B------:R-:W-:Y:S01]  /*6ea0*/  ULDC.64 UR24, c[0x0][0x198] ;  /* 0x0000660000187ab9 */ /* 0x000fe20000000a00 */
[----:B0-----:R-:W-:-:S05]  /*6eb0*/  VIADD R3, R3, 0x1f ;  /* 0x0000001f03037836 */ /* 0x001fca0000000000 */
[----:B------:R-:W-:Y:S01]  /*6ec0*/  SHF.R.S32.HI R4, RZ, 0x1f, R3 ;  /* 0x0000001fff047819 */ /* 0x000fe20000011403 */
[----:B-1----:R-:W-:-:S03]  /*6ed0*/  ULOP3.LUT UR8, UR9, 0x1, URZ, 0xc0, !UPT ;  /* 0x0000000109087892 */ /* 0x002fc6000f8ec03f */
[----:B------:R-:W-:Y:S01]  /*6ee0*/  LEA.HI R4, R4, R3, RZ, 0x5 ;  /* 0x0000000304047211 */ /* 0x000fe200078f28ff */
[----:B------:R-:W-:Y:S01]  /*6ef0*/  USHF.R.U32.HI UR26, URZ, 0x1, UR9 ;  /* 0x000000013f1a7899 */ /* 0x000fe20008011609 */
[----:B------:R-:W-:Y:S01]  /*6f00*/  IMAD.MOV.U32 R3, RZ, RZ, 0x1 ;  /* 0x00000001ff037424 */ /* 0x000fe200078e00ff */
[----:B------:R-:W-:Y:S01]  /*6f10*/  USHF.L.U32 UR6, UR9, 0x6, URZ ;  /* 0x0000000609067899 */ /* 0x000fe2000800063f */
[----:B------:R-:W-:Y:S01]  /*6f20*/  SHF.R.S32.HI R8, RZ, 0x5, R4 ;  /* 0x00000005ff087819 */ /* 0x000fe20000011404 */
[----:B------:R-:W-:Y:S02]  /*6f30*/  USHF.L.U32 UR27, UR9, 0xb, URZ ;  /* 0x0000000b091b7899 */ /* 0x000fe4000800063f */
[----:B------:R-:W-:Y:S02]  /*6f40*/  ULOP3.LUT UR9, UR9, 0xfffffffe, URZ, 0xc0, !UPT ;  /* 0xfffffffe09097892 */ /* 0x000fe4000f8ec03f */
[----:B------:R-:W-:Y:S01]  /*6f50*/  UISETP.GT.U32.AND UP0, UPT, UR8, 0xffff, UPT ;  /* 0x0000ffff0800788c */ /* 0x000fe2000bf04070 */
[----:B------:R-:W-:Y:S01]  /*6f60*/  VIADD R9, R8, 0x1 ;  /* 0x0000000108097836 */ /* 0x000fe20000000000 */
[----:B------:R-:W-:-:S02]  /*6f70*/  USHF.L.U32 UR13, UR10, UR9, URZ ;  /* 0x000000090a0d7299 */ /* 0x000fc4000800063f */
[----:B------:R-:W-:Y:S02]  /*6f80*/  ULOP3.LUT UR9, UR9, 0x1, URZ, 0xfc, !UPT ;  /* 0x0000000109097892 */ /* 0x000fe4000f8efc3f */
[----:B------:R-:W-:Y:S02]  /*6f90*/  USEL UR8, UR8, 0xffff, !UP0 ;  /* 0x0000ffff08087887 */ /* 0x000fe4000c000000 */
[----:B------:R-:W-:Y:S02]  /*6fa0*/  USHF.L.U32 UR9, UR10, UR9, URZ ;  /* 0x000000090a097299 */ /* 0x000fe4000800063f */
[----:B------:R-:W-:Y:S02]  /*6fb0*/  ULOP3.LUT UR8, UR8, 0xffff, URZ, 0xc0, !UPT ;  /* 0x0000ffff08087892 */ /* 0x000fe4000f8ec03f */
[----:B------:R-:W-:Y:S02]  /*6fc0*/  ULOP3.LUT UR6, UR6, 0x40, URZ, 0xc0, !UPT ;  /* 0x0000004006067892 */ /* 0x000fe4000f8ec03f */
[----:B------:R-:W-:-:S02]  /*6fd0*/  ULOP3.LUT UR13, UR13, UR9, URZ, 0xfc, !UPT ;  /* 0x000000090d0d7292 */ /* 0x000fc4000f8efc3f */
[----:B------:R-:W-:-:S12]  /*6fe0*/  USHF.L.U32 UR14, UR14, UR8, URZ ;  /* 0x000000080e0e7299 */ /* 0x000fd8000800063f */
.L_x_177:
[----:B------:R-:W-:-:S03]  /*6ff0*/  UMOV UR8, 0xffffffff ;  /* 0xffffffff00087882 */ /* 0x000fc60000000000 */
[----:B------:R-:W-:Y:S05]  /*7000*/  BRA.DIV UR8, `(.L_x_167) ;  /* 0x0000000e08907947 */ /* 0x000fea000b800000 */
[----:B------:R-:W-:-:S13]  /*7010*/  ELECT P6, URZ, PT ;  /* 0x00000000003f782f */ /* 0x000fda00038c0000 */
.L_x_187:
[----:B------:R-:W0:Y:S01]  /*7020*/  LDC R4, c[0x0][0x28c] ;  /* 0x0000a300ff047b82 */ /* 0x000e220000000800 */
[----:B------:R-:W-:Y:S01]  /*7030*/  BSSY B1, `(.L_x_168) ;  /* 0x000003d000017945 */ /* 0x000fe20003800000 */
[----:B0-----:R-:W-:-:S13]  /*7040*/  ISETP.LT.OR P6, PT, R4, 0x1, !P6 ;  /* 0x000000010400780c */ /* 0x001fda00077c1670 */
[----:B------:R-:W-:Y:S05]  /*7050*/  @P6 BRA `(.L_x_169) ;  /* 0x0000000000e86947 */ /* 0x000fea0003800000 */
[----:B------:R-:W-:Y:S01]  /*7060*/  LEA R12, R12, UR26, 0x1 ;  /* 0x0000001a0c0c7c11 */ /* 0x000fe2000f8e08ff */
[----:B------:R-:W-:Y:S01]  /*7070*/  IMAD.MOV.U32 R20, RZ, RZ, RZ ;  /* 0x000000ffff147224 */ /* 0x000fe200078e00ff */
[----:B------:R-:W-:Y:S01]  /*7080*/  LEA R19, R19, UR6, 0x7 ;  /* 0x0000000613137c11 */ /* 0x000fe2000f8e38ff */
[----:B------:R-:W-:Y:S02]  /*7090*/  IMAD.MOV.U32 R4, RZ, RZ, R9 ;  /* 0x000000ffff047224 */ /* 0x000fe400078e0009 */
[----:B------:R-:W-:Y:S02]  /*70a0*/  IMAD.MOV.U32 R5, RZ, RZ, R3 ;  /* 0x000000ffff057224 */ /* 0x000fe400078e0003 */
[----:B------:R-:W-:Y:S02]  /*70b0*/  IMAD.MOV.U32 R6, RZ, RZ, R13 ;  /* 0x000000ffff067224 */ /* 0x000fe400078e000d */
[----:B------:R-:W-:-:S07]  /*70c0*/  IMAD.SHL.U32 R15, R12, 0x40, RZ ;  /* 0x000000400c0f7824 */ /* 0x000fce00078e00ff */
.L_x_172:
[----:B------:R-:W0:Y:S01]  /*70d0*/  S2R R21, SR_CgaCtaId ;  /* 0x0000000000157919 */ /* 0x000e220000008800 */
[----:B------:R-:W-:Y:S02]  /*70e0*/  MOV R12, 0x400 ;  /* 0x00000400000c7802 */ /* 0x000fe40000000f00 */
[----:B------:R-:W-:-:S13]  /*70f0*/  ISETP.NE.AND P1, PT, R0, RZ, PT ;  /* 0x000000ff0000720c */ /* 0x000fda0003f25270 */
[----:B------:R-:W1:Y:S01]  /*7100*/  @!P1 LDC R14, c[0x0][0x500] ;  /* 0x00014000ff0e9b82 */ /* 0x000e620000000800 */
[----:B0-----:R-:W-:Y:S02]  /*7110*/  LEA R23, R21, R12, 0x18 ;  /* 0x0000000c15177211 */ /* 0x001fe400078ec0ff */
[----:B------:R-:W-:-:S03]  /*7120*/  SHF.L.U32 R12, R5, 0x1f, RZ ;  /* 0x0000001f050c7819 */ /* 0x000fc600000006ff */
[----:B------:R-:W-:-:S04]  /*7130*/  IMAD R21, R6, 0x8, R23 ;  /* 0x0000000806157824 */ /* 0x000fc800078e0217 */
[----:B------:R-:W0:Y:S02]  /*7140*/  SYNCS.PHASECHK.TRANS64.TRYWAIT P0, [R21+URZ+0x18], R12 ;  /* 0x0000180c150075a7 */ /* 0x000e24000800017f */
[----:B01----:R-:W-:Y:S05]  /*7150*/  @!P0 BRA `(.L_x_170) ;  /* 0x0000000c005c8947 */ /* 0x003fea0003800000 */
.L_x_188:
[----:B0-----:R-:W-:Y:S01]  /*7160*/  PRMT R12, R10, 0x9910, RZ ;  /* 0x000099100a0c7816 */ /* 0x001fe200000000ff */
[----:B------:R0:W-:Y:S03]  /*7170*/  @!P1 SYNCS.ARRIVE.TRANS64 RZ, [R21+URZ], R14 ;  /* 0x0000000e15ff99a7 */ /* 0x0001e6000800003f */
[----:B------:R-:W-:-:S13]  /*7180*/  ISETP.NE.AND P0, PT, R12, 0x2, PT ;  /* 0x000000020c00780c */ /* 0x000fda0003f05270 */
[----:B0-----:R-:W-:Y:S05]  /*7190*/  @P0 BRA `(.L_x_171) ;  /* 0x0000000000040947 */ /* 0x001fea0003800000 */
[----:B------:R-:W-:Y:S01]  /*71a0*/  BPT.TRAP 0x1 ;  /* 0x000000040000795c */ /* 0x000fe20000300000 */
.L_x_171:
[----:B------:R-:W-:Y:S01]  /*71b0*/  R2UR UR8, R6 ;  /* 0x00000000060872ca */ /* 0x000fe200000e0000 */
[----:B------:R-:W-:Y:S01]  /*71c0*/  VIADD R4, R4, 0xffffffff ;  /* 0xffffffff04047836 */ /* 0x000fe20000000000 */
[----:B------:R-:W-:Y:S01]  /*71d0*/  R2UR UR15, R23 ;  /* 0x00000000170f72ca */ /* 0x000fe200000e0000 */
[----:B------:R-:W-:Y:S01]  /*71e0*/  UIADD3 UR16, UP0, UR24, 0xf0, URZ ;  /* 0x000000f018107890 */ /* 0x000fe2000ff1e03f */
[----:B------:R-:W-:Y:S01]  /*71f0*/  R2UR UR22, R15 ;  /* 0x000000000f1672ca */ /* 0x000fe200000e0000 */
[----:B------:R-:W-:Y:S01]  /*7200*/  UIADD3 UR30, UP1, UR24, 0x1f0, URZ ;  /* 0x000001f0181e7890 */ /* 0x000fe2000ff3e03f */
[----:B------:R-:W-:Y:S01]  /*7210*/  R2UR UR9, R21 ;  /* 0x00000000150972ca */ /* 0x000fe200000e0000 */
[----:B------:R-:W-:Y:S01]  /*7220*/  UIADD3.X UR17, URZ, UR25, URZ, UP0, !UPT ;  /* 0x000000193f117290 */ /* 0x000fe200087fe43f */
[----:B------:R-:W-:Y:S01]  /*7230*/  R2UR UR10, R20 ;  /* 0x00000000140a72ca */ /* 0x000fe200000e0000 */
[----:B------:R-:W-:Y:S01]  /*7240*/  VIADD R6, R6, 0x1 ;  /* 0x0000000106067836 */ /* 0x000fe20000000000 */
[----:B------:R-:W-:Y:S01]  /*7250*/  R2UR UR12, R7 ;  /* 0x00000000070c72ca */ /* 0x000fe200000e0000 */
[----:B------:R-:W-:Y:S01]  /*7260*/  UPRMT UR28, URZ, 0x5410, UR13 ;  /* 0x000054103f1c7896 */ /* 0x000fe2000800000d */
[----:B------:R-:W-:Y:S01]  /*7270*/  R2UR UR23, R19 ;  /* 0x00000000131772ca */ /* 0x000fe200000e0000 */
[----:B------:R-:W-:Y:S01]  /*7280*/  USHF.L.U32 UR8, UR8, 0xc, URZ ;  /* 0x0000000c08087899 */ /* 0x000fe2000800063f */
[----:B------:R-:W-:Y:S01]  /*7290*/  ISETP.GT.AND P1, PT, R4, 0x1, PT ;  /* 0x000000010400780c */ /* 0x000fe20003f24270 */
[----:B------:R-:W-:Y:S01]  /*72a0*/  UIADD3.X UR31, URZ, UR25, URZ, UP1, !UPT ;  /* 0x000000193f1f7290 */ /* 0x000fe20008ffe43f */
[----:B------:R-:W-:Y:S01]  /*72b0*/  ISETP.NE.AND P0, PT, R6, 0x3, PT ;  /* 0x000000030600780c */ /* 0x000fe20003f05270 */
[----:B------:R-:W-:Y:S01]  /*72c0*/  ULEA UR11, UR26, UR8, 0xb ;  /* 0x000000081a0b7291 */ /* 0x000fe2000f8e583f */
[----:B------:R-:W-:Y:S01]  /*72d0*/  VIADD R20, R20, 0x20 ;  /* 0x0000002014147836 */ /* 0x000fe20000000000 */
[----:B------:R-:W-:Y:S01]  /*72e0*/  ULOP3.LUT UR8, UR8, 0x800, UR27, 0xf8, !UPT ;  /* 0x0000080008087892 */ /* 0x000fe2000f8ef81b */
[----:B------:R-:W-:Y:S01]  /*72f0*/  SEL R12, RZ, 0x1, P0 ;  /* 0x00000001ff0c7807 */ /* 0x000fe20000000000 */
[----:B------:R-:W-:Y:S01]  /*7300*/  ULEA UR11, UR11, UR15, 0x2 ;  /* 0x0000000f0b0b7291 */ /* 0x000fe2000f8e103f */
[----:B------:R-:W-:Y:S01]  /*7310*/  SEL R6, R6, RZ, P0 ;  /* 0x000000ff06067207 */ /* 0x000fe20000000000 */
[----:B------:R-:W-:Y:S01]  /*7320*/  ULEA UR8, UR8, UR15, 0x2 ;  /* 0x0000000f08087291 */ /* 0x000fe2000f8e103f */
[----:B------:R-:W-:Y:S01]  /*7330*/  LOP3.LUT R5, R5, R12, RZ, 0x3c, !PT ;  /* 0x0000000c05057212 */ /* 0x000fe200078e3cff */
[----:B------:R-:W-:-:S02]  /*7340*/  UIADD3 UR20, UR11, 0x100, URZ ;  /* 0x000001000b147890 */ /* 0x000fc4000fffe03f */
[----:B------:R-:W-:Y:S02]  /*7350*/  UPRMT UR15, URZ, 0x5410, UR14 ;  /* 0x000054103f0f7896 */ /* 0x000fe4000800000e */
[----:B------:R-:W-:Y:S01]  /*7360*/  UIADD3 UR21, UR8, 0xc100, URZ ;  /* 0x0000c10008157890 */ /* 0x000fe2000fffe03f */
[----:B------:R-:W-:Y:S01]  /*7370*/  UMOV UR18, 0x0 ;  /* 0x0000000000127882 */ /* 0x000fe20000000000 */
[----:B------:R-:W-:Y:S01]  /*7380*/  UMOV UR19, 0x10000000 ;  /* 0x1000000000137882 */ /* 0x000fe20000000000 */
[----:B------:R-:W-:Y:S01]  /*7390*/  UMOV UR11, UR22 ;  /* 0x00000016000b7c82 */ /* 0x000fe20008000000 */
[----:B------:R-:W-:-:S03]  /*73a0*/  UMOV UR8, UR20 ;  /* 0x0000001400087c82 */ /* 0x000fc60008000000 */
[----:B------:R0:W-:Y:S02]  /*73b0*/  UTMALDG.3D.MULTICAST [UR8], [UR16], UR15, desc[UR18] ;  /* 0x00001208100073b4 */ /* 0x0001e4000801180f */
[----:B0-----:R-:W-:Y:S01]  /*73c0*/  UMOV UR8, UR21 ;  /* 0x0000001500087c82 */ /* 0x001fe20008000000 */
[----:B------:R-:W-:Y:S02]  /*73d0*/  UMOV UR11, UR23 ;  /* 0x00000017000b7c82 */ /* 0x000fe40008000000 */
[----:B------:R0:W-:Y:S02]  /*73e0*/  UTMALDG.3D.MULTICAST [UR8], [UR30], UR28, desc[UR18] ;  /* 0x000012081e0073b4 */ /* 0x0001e4000801181c */
[----:B0-----:R-:W-:Y:S05]  /*73f0*/  @P1 BRA `(.L_x_172) ;  /* 0xfffffffc00341947 */ /* 0x001fea000383ffff */
.L_x_169:
[----:B------:R-:W-:Y:S05]  /*7400*/  BSYNC B1 ;  /* 0x0000000000017941 */ /* 0x000fea0003800000 */
.L_x_168:
[----:B------:R-:W-:Y:S01]  /*7410*/  LOP3.LUT P1, RZ, R11, 0xff, RZ, 0xc0, !PT ;  /* 0x000000ff0bff7812 */ /* 0x000fe2000782c0ff */
[C---:B------:R-:W-:Y:S01]  /*7420*/  IMAD.IADD R13, R8.reuse, 0x1, R13 ;  /* 0x00000001080d7824 */ /* 0x040fe200078e020d */
[----:B------:R-:W-:Y:S01]  /*7430*/  ULDC.64 UR8, c[0x0][0x650] ;  /* 0x0001940000087ab9 */ /* 0x000fe20000000a00 */
[C---:B------:R-:W-:Y:S01]  /*7440*/  ISETP.GE.U32.AND P2, PT, R8.reuse, 0x3, PT ;  /* 0x000000030800780c */ /* 0x040fe20003f46070 */
[----:B------:R-:W-:Y:S01]  /*7450*/  BSSY B1, `(.L_x_173) ;  /* 0x000006b000017945 */ /* 0x000fe20003800000 */
[----:B------:R-:W-:Y:S01]  /*7460*/  IMAD.MOV.U32 R12, RZ, RZ, -0x1 ;  /* 0xffffffffff0c7424 */ /* 0x000fe200078e00ff */
[----:B------:R-:W-:Y:S01]  /*7470*/  ISETP.GT.U32.AND P0, PT, R13, 0x2, PT ;  /* 0x000000020d00780c */ /* 0x000fe20003f04070 */
[----:B------:R-:W-:Y:S01]  /*7480*/  IMAD.MOV.U32 R19, RZ, RZ, -0x1 ;  /* 0xffffffffff137424 */ /* 0x000fe200078e00ff */
[----:B------:R-:W-:Y:S01]  /*7490*/  PRMT R11, RZ, 0x7610, R11 ;  /* 0x00007610ff0b7816 */ /* 0x000fe2000000000b */
[----:B------:R-:W-:Y:S01]  /*74a0*/  IMAD.MOV.U32 R7, RZ, RZ, -0x1 ;  /* 0xffffffffff077424 */ /* 0x000fe200078e00ff */
[----:B------:R-:W-:-:S03]  /*74b0*/  ISETP.LT.U32.AND P0, PT, R8, 0x3, P0 ;  /* 0x000000030800780c */ /* 0x000fc60000701070 */
[----:B------:R-:W0:Y:S01]  /*74c0*/  @P1 S2R R5, SR_CgaCtaId ;  /* 0x0000000000051919 */ /* 0x000e220000008800 */
[----:B------:R-:W-:-:S04]  /*74d0*/  @P1 MOV R4, 0x400 ;  /* 0x0000040000041802 */ /* 0x000fc80000000f00 */
[----:B0-----:R-:W-:Y:S01]  /*74e0*/  @P1 LEA R6, R5, R4, 0x18 ;  /* 0x0000000405061211 */ /* 0x001fe200078ec0ff */
[----:B------:R-:W-:Y:S01]  /*74f0*/  IMAD.WIDE.U32 R4, R13, -0x55555555, RZ ;  /* 0xaaaaaaab0d047825 */ /* 0x000fe200078e00ff */
[----:B------:R-:W-:Y:S02]  /*7500*/  SEL R4, RZ, 0x1, !P0 ;  /* 0x00000001ff047807 */ /* 0x000fe40004000000 */
[----:B------:R0:W-:Y:S01]  /*7510*/  @P1 SYNCS.ARRIVE.TRANS64.A1T0 RZ, [R6+URZ+0x48], RZ ;  /* 0x000048ff06ff19a7 */ /* 0x0001e2000810003f */
[----:B------:R-:W-:Y:S02]  /*7520*/  IADD3 R16, P1, R16, UR36, RZ ;  /* 0x0000002410107c10 */ /* 0x000fe4000ff3e0ff */
[----:B------:R-:W-:Y:S02]  /*7530*/  LOP3.LUT R3, R3, R4, RZ, 0x3c, !PT ;  /* 0x0000000403037212 */ /* 0x000fe400078e3cff */
[----:B------:R-:W-:Y:S02]  /*7540*/  IADD3.X R17, R17, UR42, RZ, P1, !PT ;  /* 0x0000002a11117c10 */ /* 0x000fe40008ffe4ff */
[----:B------:R-:W-:-:S02]  /*7550*/  ISETP.GE.U32.AND P0, PT, R16, UR8, PT ;  /* 0x0000000810007c0c */ /* 0x000fc4000bf06070 */
[----:B0-----:R-:W-:Y:S02]  /*7560*/  SHF.R.U32.HI R6, RZ, 0x1, R5 ;  /* 0x00000001ff067819 */ /* 0x001fe40000011605 */
[----:B------:R-:W-:Y:S02]  /*7570*/  ISETP.GE.U32.AND.EX P0, PT, R17, UR9, PT, P0 ;  /* 0x0000000911007c0c */ /* 0x000fe4000bf06100 */
[----:B------:R-:W-:Y:S01]  /*7580*/  @P2 LOP3.LUT R3, R3, 0x1, R6, 0x78, !PT ;  /* 0x0000000103032812 */ /* 0x000fe200078e7806 */
[----:B------:R-:W-:Y:S01]  /*7590*/  IMAD R13, R6, -0x3, R13 ;  /* 0xfffffffd060d7824 */ /* 0x000fe200078e020d */
[----:B------:R-:W-:-:S09]  /*75a0*/  PRMT R4, RZ, 0x7610, R4 ;  /* 0x00007610ff047816 */ /* 0x000fd20000000004 */
[----:B------:R-:W-:Y:S05]  /*75b0*/  @P0 BRA `(.L_x_174) ;  /* 0x0000000400500947 */ /* 0x000fea0003800000 */
[----:B------:R-:W0:Y:S01]  /*75c0*/  S2R R15, SR_CTAID.X ;  /* 0x00000000000f7919 */ /* 0x000e220000002500 */
[----:B------:R-:W-:Y:S01]  /*75d0*/  ULDC.64 UR8, c[0x0][0x628] ;  /* 0x00018a0000087ab9 */ /* 0x000fe20000000a00 */
[----:B------:R-:W1:Y:S01]  /*75e0*/  LDC R20, c[0x0][0x144] ;  /* 0x00005100ff147b82 */ /* 0x000e620000000800 */
[----:B------:R-:W-:Y:S01]  /*75f0*/  ISETP.NE.U32.AND P0, PT, RZ, UR8, PT ;  /* 0x00000008ff007c0c */ /* 0x000fe2000bf05070 */
[----:B------:R-:W2:Y:S01]  /*7600*/  S2R R12, SR_CTAID.Y ;  /* 0x00000000000c7919 */ /* 0x000ea20000002600 */
[----:B------:R-:W-:Y:S01]  /*7610*/  ULDC UR10, c[0x0][0x150] ;  /* 0x00005400000a7ab9 */ /* 0x000fe20000000800 */
[----:B------:R-:W-:Y:S01]  /*7620*/  ULDC UR11, c[0x0][0x630] ;  /* 0x00018c00000b7ab9 */ /* 0x000fe20000000800 */
[----:B------:R-:W-:Y:S01]  /*7630*/  ISETP.NE.AND.EX P0, PT, RZ, UR9, PT, P0 ;  /* 0x00000009ff007c0c */ /* 0x000fe2000bf05300 */
[----:B------:R-:W-:Y:S01]  /*7640*/  IMAD.MOV.U32 R4, RZ, RZ, R16 ;  /* 0x000000ffff047224 */ /* 0x000fe200078e0010 */
[----:B0-----:R-:W-:-:S05]  /*7650*/  I2FP.F32.U32 R5, R15 ;  /* 0x0000000f00057245 */ /* 0x001fca0000201000 */
[----:B------:R-:W-:Y:S01]  /*7660*/  FMUL R21, R5, UR10 ;  /* 0x0000000a05157c20 */ /* 0x000fe20008400000 */
[----:B------:R-:W-:-:S05]  /*7670*/  IMAD.MOV.U32 R5, RZ, RZ, R17 ;  /* 0x000000ffff057224 */ /* 0x000fca00078e0011 */
[----:B--2---:R-:W-:Y:S05]  /*7680*/  @!P0 BRA `(.L_x_175) ;  /* 0x0000000000288947 */ /* 0x004fea0003800000 */
[----:B------:R-:W-:Y:S02]  /*7690*/  ULDC UR10, c[0x0][0x634] ;  /* 0x00018d00000a7ab9 */ /* 0x000fe40000000800 */
[----:B------:R-:W-:-:S05]  /*76a0*/  IADD3 R5, P0, R16, UR10, RZ ;  /* 0x0000000a10057c10 */ /* 0x000fca000ff1e0ff */
[----:B------:R-:W-:-:S04]  /*76b0*/  IMAD.X R19, RZ, RZ, R17, P0 ;  /* 0x000000ffff137224 */ /* 0x000fc800000e0611 */
[----:B------:R-:W-:-:S04]  /*76c0*/  IMAD.WIDE.U32 R6, R19, UR8, RZ ;  /* 0x0000000813067c25 */ /* 0x000fc8000f8e00ff */
[----:B------:R-:W-:-:S04]  /*76d0*/  IMAD.WIDE.U32 R6, P0, R5, UR9, R6 ;  /* 0x0000000905067c25 */ /* 0x000fc8000f800006 */
[----:B------:R-:W-:-:S04]  /*76e0*/  IMAD.WIDE.U32 R4, R5, UR8, RZ ;  /* 0x0000000805047c25 */ /* 0x000fc8000f8e00ff */
[----:B------:R-:W-:Y:S01]  /*76f0*/  IMAD.MOV.U32 R4, RZ, RZ, R7 ;  /* 0x000000ffff047224 */ /* 0x000fe200078e0007 */
[----:B------:R-:W-:Y:S01]  /*7700*/  IADD3 RZ, P1, R5, R6, RZ ;  /* 0x0000000605ff7210 */ /* 0x000fe20007f3e0ff */
[----:B------:R-:W-:-:S04]  /*7710*/  IMAD.X R5, RZ, RZ, RZ, P0 ;  /* 0x000000ffff057224 */ /* 0x000fc800000e06ff */
[----:B------:R-:W-:-:S08]  /*7720*/  IMAD.WIDE.U32.X R4, R19, UR9, R4, P1 ;  /* 0x0000000913047c25 */ /* 0x000fd000088e0404 */
.L_x_175:
[--C-:B------:R-:W-:Y:S01]  /*7730*/  SHF.R.U64 R14, R4, UR11, R5.reuse ;  /* 0x0000000b040e7c19 */ /* 0x100fe20008001205 */
[----:B------:R-:W0:Y:S01]  /*7740*/  F2I.U32.TRUNC.NTZ R21, R21 ;  /* 0x0000001500157305 */ /* 0x000e22000020f000 */
[----:B------:R-:W-:Y:S01]  /*7750*/  SHF.R.U32.HI R4, RZ, UR11, R5 ;  /* 0x0000000bff047c19 */ /* 0x000fe20008011605 */
[----:B------:R-:W-:Y:S01]  /*7760*/  ULDC.64 UR8, c[0x0][0x620] ;  /* 0x0001880000087ab9 */ /* 0x000fe20000000a00 */
[----:B------:R-:W-:Y:S01]  /*7770*/  IADD3 R7, P0, RZ, -R14, RZ ;  /* 0x8000000eff077210 */ /* 0x000fe20007f1e0ff */
[----:B------:R-:W-:-:S04]  /*7780*/  ULDC.64 UR10, c[0x0][0x640] ;  /* 0x00019000000a7ab9 */ /* 0x000fc80000000a00 */
[----:B------:R-:W-:Y:S01]  /*7790*/  IMAD.X R4, RZ, RZ, ~R4, P0 ;  /* 0x000000ffff047224 */ /* 0x000fe200000e0e04 */
[----:B------:R-:W-:-:S03]  /*77a0*/  ISETP.NE.U32.AND P0, PT, RZ, UR10, PT ;  /* 0x0000000aff007c0c */ /* 0x000fc6000bf05070 */
[----:B------:R-:W-:Y:S01]  /*77b0*/  IMAD R6, R4, UR8, RZ ;  /* 0x0000000804067c24 */ /* 0x000fe2000f8e02ff */
[----:B------:R-:W-:Y:S01]  /*77c0*/  ISETP.NE.AND.EX P0, PT, RZ, UR11, PT, P0 ;  /* 0x0000000bff007c0c */ /* 0x000fe2000bf05300 */
[----:B------:R-:W-:Y:S01]  /*77d0*/  IMAD.WIDE.U32 R4, R7, UR8, R16 ;  /* 0x0000000807047c25 */ /* 0x000fe2000f8e0010 */
[----:B------:R-:W-:-:S03]  /*77e0*/  ULDC UR8, c[0x0][0x618] ;  /* 0x0001860000087ab9 */ /* 0x000fc60000000800 */
[----:B------:R-:W-:Y:S01]  /*77f0*/  IMAD R7, R7, UR9, R6 ;  /* 0x0000000907077c24 */ /* 0x000fe2000f8e0206 */
[----:B------:R-:W-:Y:S01]  /*7800*/  ULDC UR9, c[0x0][0x154] ;  /* 0x0000550000097ab9 */ /* 0x000fe20000000800 */
[----:B0-----:R-:W-:Y:S02]  /*7810*/  IMAD.MOV R6, RZ, RZ, -R21 ;  /* 0x000000ffff067224 */ /* 0x001fe400078e0a15 */
[----:B------:R-:W0:Y:S01]  /*7820*/  LDC R21, c[0x0][0x148] ;  /* 0x00005200ff157b82 */ /* 0x000e220000000800 */
[----:B------:R-:W-:Y:S02]  /*7830*/  IMAD.IADD R5, R5, 0x1, R7 ;  /* 0x0000000105057824 */ /* 0x000fe400078e0207 */
[----:B-1----:R-:W-:Y:S01]  /*7840*/  IMAD R15, R20, R6, R15 ;  /* 0x00000006140f7224 */ /* 0x002fe200078e020f */
[----:B------:R-:W-:Y:S02]  /*7850*/  I2FP.F32.U32 R6, R12 ;  /* 0x0000000c00067245 */ /* 0x000fe40000201000 */
[----:B------:R-:W-:-:S02]  /*7860*/  SHF.R.U64 R19, R4, UR8, R5 ;  /* 0x0000000804137c19 */ /* 0x000fc40008001205 */
[----:B------:R-:W-:Y:S01]  /*7870*/  SHF.R.U32.HI R4, RZ, UR8, R5 ;  /* 0x00000008ff047c19 */ /* 0x000fe20008011605 */
[----:B------:R-:W-:Y:S01]  /*7880*/  FMUL R6, R6, UR9 ;  /* 0x0000000906067c20 */ /* 0x000fe20008400000 */
[----:B------:R-:W-:Y:S02]  /*7890*/  ULDC UR8, c[0x0][0x608] ;  /* 0x0001820000087ab9 */ /* 0x000fe40000000800 */
[--C-:B------:R-:W-:Y:S01]  /*78a0*/  SHF.R.U64 R22, R19, UR8, R4.reuse ;  /* 0x0000000813167c19 */ /* 0x100fe20008001204 */
[----:B------:R1:W2:Y:S01]  /*78b0*/  F2I.U32.TRUNC.NTZ R24, R6 ;  /* 0x0000000600187305 */ /* 0x0002a2000020f000 */
[----:B------:R-:W-:Y:S01]  /*78c0*/  SHF.R.U32.HI R5, RZ, UR8, R4 ;  /* 0x00000008ff057c19 */ /* 0x000fe20008011604 */
[----:B------:R-:W-:-:S03]  /*78d0*/  ULDC UR8, c[0x0][0x658] ;  /* 0x0001960000087ab9 */ /* 0x000fc60000000800 */
[--C-:B------:R-:W-:Y:S02]  /*78e0*/  SHF.R.U64 R20, R22, UR8, R5.reuse ;  /* 0x0000000816147c19 */ /* 0x100fe40008001205 */
[----:B------:R-:W-:-:S03]  /*78f0*/  SHF.R.U32.HI R23, RZ, UR8, R5 ;  /* 0x00000008ff177c19 */ /* 0x000fc60008011605 */
[----:B------:R-:W-:Y:S02]  /*7900*/  IMAD.MOV.U32 R4, RZ, RZ, R20 ;  /* 0x000000ffff047224 */ /* 0x000fe400078e0014 */
[----:B------:R-:W-:Y:S01]  /*7910*/  IMAD.MOV.U32 R5, RZ, RZ, R23 ;  /* 0x000000ffff057224 */ /* 0x000fe200078e0017 */
[----:B-1----:R-:W-:Y:S06]  /*7920*/  @!P0 BRA `(.L_x_176) ;  /* 0x0000000000288947 */ /* 0x002fec0003800000 */
        /* <DEDUP_REMOVED lines=10> */
.L_x_176:
[----:B------:R-:W-:Y:S01]  /*79d0*/  ISETP.NE.AND P0, PT, R2, 0x1, PT ;  /* 0x000000010200780c */ /* 0x000fe20003f05270 */
[----:B------:R-:W-:Y:S01]  /*79e0*/  ULDC UR8, c[0x0][0x648] ;  /* 0x0001920000087ab9 */ /* 0x000fe20000000800 */
[----:B------:R-:W-:Y:S01]  /*79f0*/  LOP3.LUT R22, R22, UR7, RZ, 0xc0, !PT ;  /* 0x0000000716167c12 */ /* 0x000fe2000f8ec0ff */
[----:B--2---:R-:W-:Y:S01]  /*7a00*/  IMAD.MOV R24, RZ, RZ, -R24 ;  /* 0x000000ffff187224 */ /* 0x004fe200078e0a18 */
[----:B------:R-:W-:Y:S01]  /*7a10*/  SHF.R.U64 R5, R4, UR8, R5 ;  /* 0x0000000804057c19 */ /* 0x000fe20008001205 */
[----:B------:R-:W-:Y:S01]  /*7a20*/  ULDC UR8, c[0x0][0x638] ;  /* 0x00018e0000087ab9 */ /* 0x000fe20000000800 */
[----:B------:R-:W-:Y:S01]  /*7a30*/  LOP3.LUT R19, R19, UR4, RZ, 0xc0, !PT ;  /* 0x0000000413137c12 */ /* 0x000fe2000f8ec0ff */
[----:B------:R-:W-:Y:S01]  /*7a40*/  ULDC UR9, c[0x0][0x610] ;  /* 0x0001840000097ab9 */ /* 0x000fe20000000800 */
[----:B------:R-:W-:Y:S02]  /*7a50*/  IMAD.MOV.U32 R4, RZ, RZ, 0x1 ;  /* 0x00000001ff047424 */ /* 0x000fe400078e00ff */
[----:B------:R-:W-:-:S02]  /*7a60*/  IMAD.MOV R7, RZ, RZ, -R5 ;  /* 0x000000ffff077224 */ /* 0x000fc400078e0a05 */
[----:B------:R-:W-:Y:S02]  /*7a70*/  IMAD R22, R5, UR5, R22 ;  /* 0x0000000505167c24 */ /* 0x000fe4000f8e0216 */
[----:B0-----:R-:W-:Y:S02]  /*7a80*/  @P0 IMAD R15, R21, R24, R12 ;  /* 0x00000018150f0224 */ /* 0x001fe400078e020c */
[----:B------:R-:W-:Y:S01]  /*7a90*/  IMAD R20, R7, UR8, R20 ;  /* 0x0000000807147c24 */ /* 0x000fe2000f8e0214 */
[----:B------:R-:W-:Y:S01]  /*7aa0*/  ULDC UR8, c[0x0][0x600] ;  /* 0x0001800000087ab9 */ /* 0x000fe20000000800 */
[----:B------:R-:W-:Y:S02]  /*7ab0*/  IMAD R15, R22, UR9, R15 ;  /* 0x00000009160f7c24 */ /* 0x000fe4000f8e020f */
[----:B------:R-:W-:Y:S02]  /*7ac0*/  IMAD R20, R20, UR8, R19 ;  /* 0x0000000814147c24 */ /* 0x000fe4000f8e0213 */
[----:B------:R-:W-:-:S03]  /*7ad0*/  IMAD.MOV.U32 R7, RZ, RZ, R14 ;  /* 0x000000ffff077224 */ /* 0x000fc600078e000e */
[----:B------:R-:W-:Y:S02]  /*7ae0*/  SEL R19, R20, R15, !P0 ;  /* 0x0000000f14137207 */ /* 0x000fe40004000000 */
[----:B------:R-:W-:-:S07]  /*7af0*/  SEL R12, R15, R20, !P0 ;  /* 0x000000140f0c7207 */ /* 0x000fce0004000000 */
.L_x_174:
[----:B------:R-:W-:Y:S05]  /*7b00*/  BSYNC B1 ;  /* 0x0000000000017941 */ /* 0x000fea0003800000 */
.L_x_173:
[----:B------:R-:W-:-:S13]  /*7b10*/  LOP3.LUT P0, RZ, R4, 0xff, RZ, 0xc0, !PT ;  /* 0x000000ff04ff7812 */ /* 0x000fda000780c0ff */
[----:B------:R-:W-:Y:S05]  /*7b20*/  @P0 BRA `(.L_x_177) ;  /* 0xfffffff400300947 */ /* 0x000fea000383ffff */
[----:B------:R-:W-:Y:S05]  /*7b30*/  BSYNC B0 ;  /* 0x0000000000007941 */ /* 0x000fea0003800000 */
.L_x_166:
[----:B------:R-:W-:-:S03]  /*7b40*/  UMOV UR8, 0xffffffff ;  /* 0xffffffff00087882 */ /* 0x000fc60000000000 */
[----:B------:R-:W-:Y:S05]  /*7b50*/  BRA.DIV UR8, `(.L_x_178) ;  /* 0x0000000208f07947 */ /* 0x000fea000b800000 */
[----:B------:R-:W-:-:S13]  /*7b60*/  ELECT P6, URZ, PT ;  /* 0x00000000003f782f */ /* 0x000fda00038c0000 */
.L_x_191:
[----:B------:R-:W-:Y:S04]  /*7b70*/  BSSY B0, `(.L_x_179) ;  /* 0x0000022000007945 */ /* 0x000fe80003800000 */
[----:B------:R-:W-:Y:S05]  /*7b80*/  @!P6 BRA `(.L_x_180) ;  /* 0x000000000080e947 */ /* 0x000fea0003800000 */
[----:B------:R-:W-:-:S04]  /*7b90*/  LOP3.LUT R18, R18, 0x2, RZ, 0xfc, !PT ;  /* 0x0000000212127812 */ /* 0x000fc800078efcff */
[----:B------:R-:W-:-:S13]  /*7ba0*/  ISETP.NE.AND P0, PT, R18, 0x3, PT ;  /* 0x000000031200780c */ /* 0x000fda0003f05270 */
[----:B------:R-:W-:Y:S05]  /*7bb0*/  @!P0 BRA `(.L_x_181) ;  /* 0x0000000000048947 */ /* 0x000fea0003800000 */
[----:B------:R-:W-:Y:S01]  /*7bc0*/  BPT.TRAP 0x1 ;  /* 0x000000040000795c */ /* 0x000fe20000300000 */
.L_x_181:
[----:B------:R-:W0:Y:S01]  /*7bd0*/  S2R R5, SR_CgaCtaId ;  /* 0x0000000000057919 */ /* 0x000e220000008800 */
[----:B------:R-:W-:Y:S02]  /*7be0*/  MOV R0, 0x400 ;  /* 0x0000040000007802 */ /* 0x000fe40000000f00 */
[----:B------:R-:W-:Y:S02]  /*7bf0*/  SHF.L.U32 R4, R3, 0x1f, RZ ;  /* 0x0000001f03047819 */ /* 0x000fe400000006ff */
[----:B0-----:R-:W-:-:S05]  /*7c00*/  LEA R0, R5, R0, 0x18 ;  /* 0x0000000005007211 */ /* 0x001fca00078ec0ff */
[----:B------:R-:W-:-:S04]  /*7c10*/  VIADD R0, R0, 0x18 ;  /* 0x0000001800007836 */ /* 0x000fc80000000000 */
[C---:B------:R-:W-:Y:S02]  /*7c20*/  IMAD R7, R13.reuse, 0x8, R0 ;  /* 0x000000080d077824 */ /* 0x040fe400078e0200 */
[----:B------:R-:W-:Y:S02]  /*7c30*/  VIADD R13, R13, 0x1 ;  /* 0x000000010d0d7836 */ /* 0x000fe40000000000 */
[----:B------:R-:W0:Y:S03]  /*7c40*/  SYNCS.PHASECHK.TRANS64.TRYWAIT P0, [R7+URZ], R4 ;  /* 0x00000004070075a7 */ /* 0x000e26000800017f */
[----:B------:R-:W-:-:S04]  /*7c50*/  ISETP.NE.AND P1, PT, R13, 0x3, PT ;  /* 0x000000030d00780c */ /* 0x000fc80003f25270 */
[----:B------:R-:W-:Y:S02]  /*7c60*/  SEL R2, RZ, 0x1, P1 ;  /* 0x00000001ff027807 */ /* 0x000fe40000800000 */
[----:B------:R-:W-:Y:S02]  /*7c70*/  SEL R13, R13, RZ, P1 ;  /* 0x000000ff0d0d7207 */ /* 0x000fe40000800000 */
[----:B------:R-:W-:-:S03]  /*7c80*/  LOP3.LUT R9, R3, R2, RZ, 0x3c, !PT ;  /* 0x0000000203097212 */ /* 0x000fc600078e3cff */
[----:B------:R-:W-:Y:S01]  /*7c90*/  IMAD R6, R13, 0x8, R0 ;  /* 0x000000080d067824 */ /* 0x000fe200078e0200 */
[----:B------:R-:W-:Y:S01]  /*7ca0*/  SHF.L.U32 R5, R9, 0x1f, RZ ;  /* 0x0000001f09057819 */ /* 0x000fe200000006ff */
[----:B0-----:R-:W-:Y:S06]  /*7cb0*/  @!P0 BRA `(.L_x_182) ;  /* 0x0000000000b88947 */ /* 0x001fec0003800000 */
.L_x_192:
[----:B------:R-:W1:Y:S01]  /*7cc0*/  SYNCS.PHASECHK.TRANS64.TRYWAIT P0, [R6+URZ], R5 ;  /* 0x00000005060075a7 */ /* 0x000e62000800017f */
[----:B------:R-:W-:-:S05]  /*7cd0*/  VIADD R2, R13, 0x1 ;  /* 0x000000010d027836 */ /* 0x000fca0000000000 */
[----:B------:R-:W-:-:S04]  /*7ce0*/  ISETP.NE.AND P1, PT, R2, 0x3, PT ;  /* 0x000000030200780c */ /* 0x000fc80003f25270 */
[----:B0-----:R-:W-:Y:S02]  /*7cf0*/  SEL R4, RZ, 0x1, P1 ;  /* 0x00000001ff047807 */ /* 0x001fe40000800000 */
[----:B------:R-:W-:Y:S02]  /*7d00*/  SEL R3, R2, RZ, P1 ;  /* 0x000000ff02037207 */ /* 0x000fe40000800000 */
[----:B------:R-:W-:Y:S01]  /*7d10*/  LOP3.LUT R4, R9, R4, RZ, 0x3c, !PT ;  /* 0x0000000409047212 */ /* 0x000fe200078e3cff */
[----:B-1----:R-:W-:Y:S06]  /*7d20*/  @!P0 BRA `(.L_x_183) ;  /* 0x0000000000b08947 */ /* 0x002fec0003800000 */
.L_x_193:
[----:B------:R-:W-:Y:S01]  /*7d30*/  IMAD R3, R3, 0x8, R0 ;  /* 0x0000000803037824 */ /* 0x000fe200078e0200 */
[----:B------:R-:W-:-:S07]  /*7d40*/  SHF.L.U32 R0, R4, 0x1f, RZ ;  /* 0x0000001f04007819 */ /* 0x000fce00000006ff */
.L_x_184:
[----:B-1----:R1:W2:Y:S02]  /*7d50*/  SYNCS.PHASECHK.TRANS64.TRYWAIT P0, [R3+URZ], R0 ;  /* 0x00000000030075a7 */ /* 0x0022a4000800017f */
[----:B--2---:R-:W-:Y:S05]  /*7d60*/  @!P0 NANOSLEEP.SYNCS 0x989680 ;  /* 0x009896800000895d */ /* 0x004fea0003900000 */
[----:B------:R-:W2:Y:S02]  /*7d70*/  @!P0 SYNCS.PHASECHK.TRANS64 P0, [R3+URZ], R0 ;  /* 0x00000000030085a7 */ /* 0x000ea4000800007f */
[----:B--2---:R-:W-:Y:S05]  /*7d80*/  @!P0 BRA `(.L_x_184) ;  /* 0xfffffffc00f08947 */ /* 0x004fea000383ffff */
.L_x_180:
[----:B------:R-:W-:Y:S05]  /*7d90*/  BSYNC B0 ;  /* 0x0000000000007941 */ /* 0x000fea0003800000 */
.L_x_179:
[----:B------:R-:W-:Y:S05]  /*7da0*/  EXIT ;  /* 0x000000000000794d */ /* 0x000fea0003800000 */
.L_x_21:
[----:B-1----:R1:W2:Y:S02]  /*7db0*/  SYNCS.PHASECHK.TRANS64.TRYWAIT P1, [R3+URZ], R0 ;  /* 0x00000000030075a7 */ /* 0x0022a4000802017f */
[----:B--2---:R-:W-:Y:S05]  /*7dc0*/  @!P1 NANOSLEEP.SYNCS 0x989680 ;  /* 0x009896800000995d */ /* 0x004fea0003900000 */
[----:B------:R-:W2:Y:S02]  /*7dd0*/  @!P1 SYNCS.PHASECHK.TRANS64 P1, [R3+URZ], R0 ;  /* 0x00000000030095a7 */ /* 0x000ea4000802007f */
[----:B--2---:R-:W-:Y:S05]  /*7de0*/  @!P1 BRA `(.L_x_21) ;  /* 0xfffffffc00f09947 */ /* 0x004fea000383ffff */
[----:B------:R-:W-:Y:S05]  /*7df0*/  BRA `(.L_x_20) ;  /* 0xffffff9800647947 */ /* 0x000fea000383ffff */
.L_x_26:
[----:B-1----:R1:W2:Y:S02]  /*7e00*/  SYNCS.PHASECHK.TRANS64.TRYWAIT P1, [R5+URZ], R4 ;  /* 0x00000004050075a7 */ /* 0x0022a4000802017f */
[----:B--2---:R-:W-:Y:S05]  /*7e10*/  @!P1 NANOSLEEP.SYNCS 0x989680 ;  /* 0x009896800000995d */ /* 0x004fea0003900000 */
[----:B------:R-:W2:Y:S02]  /*7e20*/  @!P1 SYNCS.PHASECHK.TRANS64 P1, [R5+URZ], R4 ;  /* 0x00000004050095a7 */ /* 0x000ea4000802007f */
[----:B--2---:R-:W-:Y:S05]  /*7e30*/  @!P1 BRA `(.L_x_26) ;  /* 0xfffffffc00f09947 */ /* 0x004fea000383ffff */
[----:B------:R-:W-:Y:S05]  /*7e40*/  BRA `(.L_x_25) ;  /* 0xffffff9c00407947 */ /* 0x000fea000383ffff */
.L_x_167:
[----:B------:R-:W-:Y:S01]  /*7e50*/  BSSY B1, `(.L_x_185) ;  /* 0x0000006000017945 */ /* 0x000fe20003800000 */
[----:B------:R-:W-:-:S07]  /*7e60*/  IMAD.MOV.U32 R15, RZ, RZ, -0x1 ;  /* 0xffffffffff0f7424 */ /* 0x000fce00078e00ff */
[----:B------:R-:W-:Y:S05]  /*7e70*/  WARPSYNC.COLLECTIVE R15, `(.L_x_186) ;  /* 0x000000000f0c7348 */ /* 0x000fea0003c00000 */
[----:B------:R-:W-:Y:S02]  /*7e80*/  ELECT P6, UR62, PT ;  /* 0x00000000003e782f */ /* 0x000fe400038c0000 */
[----:B------:R-:W-:Y:S01]  /*7e90*/  MOV R14, UR62 ;  /* 0x0000003e000e7c02 */ /* 0x000fe20008000f00 */
[----:B------:R-:W-:Y:S10]  /*7ea0*/  ENDCOLLECTIVE ;  /* 0x000000000000791b */ /* 0x000ff40003800000 */
.L_x_186:
[----:B------:R-:W-:Y:S05]  /*7eb0*/  BSYNC B1 ;  /* 0x0000000000017941 */ /* 0x000fea0003800000 */
.L_x_185:
[----:B------:R-:W-:Y:S05]  /*7ec0*/  BRA `(.L_x_187) ;  /* 0xfffffff000547947 */ /* 0x000fea000383ffff */
.L_x_170:
[----:B0-----:R0:W1:Y:S02]  /*7ed0*/  SYNCS.PHASECHK.TRANS64.TRYWAIT P0, [R21+URZ+0x18], R12 ;  /* 0x0000180c150075a7 */ /* 0x001064000800017f */
[----:B-1----:R-:W-:Y:S05]  /*7ee0*/  @!P0 NANOSLEEP.SYNCS 0x989680 ;  /* 0x009896800000895d */ /* 0x002fea0003900000 */
[----:B------:R-:W1:Y:S02]  /*7ef0*/  @!P0 SYNCS.PHASECHK.TRANS64 P0, [R21+URZ+0x18], R12 ;  /* 0x0000180c150085a7 */ /* 0x000e64000800007f */
[----:B-1----:R-:W-:Y:S05]  /*7f00*/  @!P0 BRA `(.L_x_170) ;  /* 0xfffffffc00f08947 */ /* 0x002fea000383ffff */
[----:B------:R-:W-:Y:S05]  /*7f10*/  BRA `(.L_x_188) ;  /* 0xfffffff000907947 */ /* 0x000fea000383ffff */
.L_x_178:
[----:B------:R-:W-:Y:S01]  /*7f20*/  BSSY B0, `(.L_x_189) ;  /* 0x0000006000007945 */ /* 0x000fe20003800000 */
[----:B------:R-:W-:-:S07]  /*7f30*/  IMAD.MOV.U32 R15, RZ, RZ, -0x1 ;  /* 0xffffffffff0f7424 */ /* 0x000fce00078e00ff */
[----:B------:R-:W-:Y:S05]  /*7f40*/  WARPSYNC.COLLECTIVE R15, `(.L_x_190) ;  /* 0x000000000f0c7348 */ /* 0x000fea0003c00000 */
[----:B------:R-:W-:Y:S02]  /*7f50*/  ELECT P6, UR62, PT ;  /* 0x00000000003e782f */ /* 0x000fe400038c0000 */
[----:B------:R-:W-:Y:S01]  /*7f60*/  MOV R14, UR62 ;  /* 0x0000003e000e7c02 */ /* 0x000fe20008000f00 */
[----:B------:R-:W-:Y:S10]  /*7f70*/  ENDCOLLECTIVE ;  /* 0x000000000000791b */ /* 0x000ff40003800000 */
.L_x_190:
[----:B------:R-:W-:Y:S05]  /*7f80*/  BSYNC B0 ;  /* 0x0000000000007941 */ /* 0x000fea0003800000 */
.L_x_189:
[----:B------:R-:W-:Y:S05]  /*7f90*/  BRA `(.L_x_191) ;  /* 0xfffffff800f47947 */ /* 0x000fea000383ffff */
.L_x_182:
[----:B0-----:R0:W1:Y:S02]  /*7fa0*/  SYNCS.PHASECHK.TRANS64.TRYWAIT P0, [R7+URZ], R4 ;  /* 0x00000004070075a7 */ /* 0x001064000800017f */
[----:B-1----:R-:W-:Y:S05]  /*7fb0*/  @!P0 NANOSLEEP.SYNCS 0x989680 ;  /* 0x009896800000895d */ /* 0x002fea0003900000 */
[----:B------:R-:W1:Y:S02]  /*7fc0*/  @!P0 SYNCS.PHASECHK.TRANS64 P0, [R7+URZ], R4 ;  /* 0x00000004070085a7 */ /* 0x000e64000800007f */
[----:B-1----:R-:W-:Y:S05]  /*7fd0*/  @!P0 BRA `(.L_x_182) ;  /* 0xfffffffc00f08947 */ /* 0x002fea000383ffff */
[----:B------:R-:W-:Y:S05]  /*7fe0*/  BRA `(.L_x_192) ;  /* 0xfffffffc00347947 */ /* 0x000fea000383ffff */
.L_x_183:
[----:B0-----:R0:W1:Y:S02]  /*7ff0*/  SYNCS.PHASECHK.TRANS64.TRYWAIT P0, [R6+URZ], R5 ;  /* 0x00000005060075a7 */ /* 0x001064000800017f */
[----:B-1----:R-:W-:Y:S05]  /*8000*/  @!P0 NANOSLEEP.SYNCS 0x989680 ;  /* 0x009896800000895d */ /* 0x002fea0003900000 */
[----:B------:R-:W1:Y:S02]  /*8010*/  @!P0 SYNCS.PHASECHK.TRANS64 P0, [R6+URZ], R5 ;  /* 0x00000005060085a7 */ /* 0x000e64000800007f */
[----:B-1----:R-:W-:Y:S05]  /*8020*/  @!P0 BRA `(.L_x_183) ;  /* 0xfffffffc00f08947 */ /* 0x002fea000383ffff */
[----:B------:R-:W-:Y:S05]  /*8030*/  BRA `(.L_x_193) ;  /* 0xfffffffc003c7947 */ /* 0x000fea000383ffff */
.L_x_194:
[----:B------:R-:W-:-:S00]  /*8040*/  BRA `(.L_x_194) ;  /* 0xfffffffc00fc7947 */ /* 0x000fc0000383ffff */
[----:B------:R-:W-:-:S00]  /*8050*/  NOP ;  /* 0x0000000000007918 */ /* 0x000fc00000000000 */
        /* <DEDUP_REMOVED lines=10> */
.L_x_195:


//--------------------- .nv.global.init           --------------------------
	.section	.nv.global.init,"aw",@progbits
.nv.global.init:
	.type		$str$22,@object
	.size		$str$22,($str$23 - $str$22)
$str$22:
        /*0000*/ 	.byte	0x6b, 0x5f, 0x74, 0x69, 0x6c, 0x65, 0x5f, 0x63, 0x6f, 0x75, 0x6e, 0x74, 0x20, 0x3e, 0x3d, 0x20
        /*0010*/ 	.byte	0x31, 0x00
	.type		$str$23,@object
	.size		$str$23,(__unnamed_1 - $str$23)
$str$23:
        /*0012*/ 	.byte	0x2f, 0x74, 0x6d, 0x70, 0x2f, 0x63, 0x75, 0x74, 0x6c, 0x61, 0x73, 0x73, 0x5f, 0x73, 0x77, 0x65
        /*0022*/ 	.byte	0x65, 0x70, 0x5f, 0x73, 0x72, 0x63, 0x2f, 0x69, 0x6e, 0x63, 0x6c, 0x75, 0x64, 0x65, 0x2f, 0x63
        /*0032*/ 	.byte	0x75, 0x74, 0x6c, 0x61, 0x73, 0x73, 0x2f, 0x67, 0x65, 0x6d, 0x6d, 0x2f, 0x63, 0x6f, 0x6c, 0x6c
        /*0042*/ 	.byte	0x65, 0x63, 0x74, 0x69, 0x76, 0x65, 0x2f, 0x73, 0x6d, 0x39, 0x30, 0x5f, 0x6d, 0x6d, 0x61, 0x5f
        /*0052*/ 	.byte	0x74, 0x6d, 0x61, 0x5f, 0x67, 0x6d, 0x6d, 0x61, 0x5f, 0x73, 0x73, 0x5f, 0x77, 0x61, 0x72, 0x70
        /*0062*/ 	.byte	0x73, 0x70, 0x65, 0x63, 0x69, 0x61, 0x6c, 0x69, 0x7a, 0x65, 0x64, 0x2e, 0x68, 0x70, 0x70, 0x00
	.type		__unnamed_1,@object
	.size		__unnamed_1,(.L_0 - __unnamed_1)
__unnamed_1:
        /*0072*/ 	.byte	0x76, 0x6f, 0x69, 0x64, 0x20, 0x63, 0x75, 0x74, 0x6c, 0x61, 0x73, 0x73, 0x3a, 0x3a, 0x67, 0x65
        /* <DEDUP_REMOVED lines=178> */
        /*0ba2*/ 	.byte	0x79, 0x5d, 0x00
.L_0:


//--------------------- .nv.shared._ZN7cutlass13device_kernelINS_4gemm6kernel13GemmUniversalIN4cute5tupleIJiiiiEEENS1_10collective13CollectiveMmaINS1_34MainloopSm90TmaGmmaWarpSpecializedILi3ENS5_IJNS4_1CILi2EEESB_NSA_ILi1EEEEEENS1_35KernelTmaWarpSpecializedCooperativeEEENS5_IJNSA_ILi128EEESG_NSA_ILi32EEEEEENS_10tfloat32_tENS5_IJlSC_lEEESJ_SK_NS4_8TiledMMAINS4_8MMA_AtomIJNS4_4SM904GMMA30MMA_64x128x8_F32TF32TF32_SS_TNILNSO_7ScaleInE1ELSQ_1EEEEEENS4_6LayoutINS5_IJSB_SC_SC_EEENS5_IJSC_NSA_ILi0EEESV_EEEEENS5_IJNS4_10UnderscoreESY_SY_EEEEENS4_23SM90_TMA_LOAD_MULTICASTENS4_14ComposedLayoutINS4_7SwizzleILi3ELi4ELi3EEENS4_18smem_ptr_flag_bitsILi32EEENST_INS5_IJNSA_ILi8EEESH_EEENS5_IJSH_SC_EEEEEEEvNS4_8identityES11_S1B_vS1C_EENS_8epilogue10collective6detail29Sm90TmaWarpSpecializedAdapterINS1F_15DefaultEpilogueISJ_SK_SK_NS1E_6thread17LinearCombinationISJ_Li1EffLNS1J_9ScaleType4KindE0ELNS_15FloatRoundStyleE2ESJ_EENS1_15EpilogueDefaultEEEEEvvEEEEvNT_6ParamsE --------------------------
	.section	.nv.shared._ZN7cutlass13device_kernelINS_4gemm6kernel13GemmUniversalIN4cute5tupleIJiiiiEEENS1_10collective13CollectiveMmaINS1_34MainloopSm90TmaGmmaWarpSpecializedILi3ENS5_IJNS4_1CILi2EEESB_NSA_ILi1EEEEEENS1_35KernelTmaWarpSpecializedCooperativeEEENS5_IJNSA_ILi128EEESG_NSA_ILi32EEEEEENS_10tfloat32_tENS5_IJlSC_lEEESJ_SK_NS4_8TiledMMAINS4_8MMA_AtomIJNS4_4SM904GMMA30MMA_64x128x8_F32TF32TF32_SS_TNILNSO_7ScaleInE1ELSQ_1EEEEEENS4_6LayoutINS5_IJSB_SC_SC_EEENS5_IJSC_NSA_ILi0EEESV_EEEEENS5_IJNS4_10UnderscoreESY_SY_EEEEENS4_23SM90_TMA_LOAD_MULTICASTENS4_14ComposedLayoutINS4_7SwizzleILi3ELi4ELi3EEENS4_18smem_ptr_flag_bitsILi32EEENST_INS5_IJNSA_ILi8EEESH_EEENS5_IJSH_SC_EEEEEEEvNS4_8identityES11_S1B_vS1C_EENS_8epilogue10collective6detail29Sm90TmaWarpSpecializedAdapterINS1F_15DefaultEpilogueISJ_SK_SK_NS1E_6thread17LinearCombinationISJ_Li1EffLNS1J_9ScaleType4KindE0ELNS_15FloatRoundStyleE2ESJ_EENS1_15EpilogueDefaultEEEEEvvEEEEvNT_6ParamsE,"aw",@nobits
	.sectionflags	@""
	.align	16
	.zero		1024


//--------------------- .nv.shared.reserved.0     --------------------------
	.section	.nv.shared.reserved.0,"aw",@nobits
	.weak		__nv_reservedSMEM_offset_0_alias
	.size		__nv_reservedSMEM_offset_0_alias, 0, 0
	.other		__nv_reservedSMEM_offset_0_alias,@"STO_CUDA_RESERVED_SHARED STV_DEFAULT"
__nv_reservedSMEM_offset_0_alias:
	.zero		0


//--------------------- .nv.global                --------------------------
	.section	.nv.global,"aw",@nobits
.nv.global:
	.type		_ZN39_INTERNAL_76ea8f43_4_k_cu_55201837_65464cute1_E,@object
	.size		_ZN39_INTERNAL_76ea8f43_4_k_cu_55201837_65464cute1_E,(_ZN39_INTERNAL_76ea8f43_4_k_cu_55201837_65464cuda3std3__45__cpo6cbeginE - _ZN39_INTERNAL_76ea8f43_4_k_cu_55201837_65464cute1_E)
_ZN39_INTERNAL_76ea8f43_4_k_cu_55201837_65464cute1_E:
	.zero		1
	.type		_ZN39_INTERNAL_76ea8f43_4_k_cu_55201837_65464cuda3std3__45__cpo6cbeginE,@object
	.size		_ZN39_INTERNAL_76ea8f43_4_k_cu_55201837_65464cuda3std3__45__cpo6cbeginE,(_ZN39_INTERNAL_76ea8f43_4_k_cu_55201837_65464cuda3std3__48in_placeE - _ZN39_INTERNAL_76ea8f43_4_k_cu_55201837_65464cuda3std3__45__cpo6cbeginE)
_ZN39_INTERNAL_76ea8f43_4_k_cu_55201837_65464cuda3std3__45__cpo6cbeginE:
	.zero		1
	.type		_ZN39_INTERNAL_76ea8f43_4_k_cu_55201837_65464cuda3std3__48in_placeE,@object
	.size		_ZN39_INTERNAL_76ea8f43_4_k_cu_55201837_65464cuda3std3__48in_placeE,(_ZN39_INTERNAL_76ea8f43_4_k_cu_55201837_65464cuda3std6ranges3__45__cpo9iter_moveE - _ZN39_INTERNAL_76ea8f43_4_k_cu_55201837_65464cuda3std3__48in_placeE)
_ZN39_INTERNAL_76ea8f43_4_k_cu_55201837_65464cuda3std3__48in_placeE:
	.zero		1
	.type		_ZN39_INTERNAL_76ea8f43_4_k_cu_55201837_65464cuda3std6ranges3__45__cpo9iter_moveE,@object
	.size		_ZN39_INTERNAL_76ea8f43_4_k_cu_55201837_65464cuda3std6ranges3__45__cpo9iter_moveE,(_ZN39_INTERNAL_76ea8f43_4_k_cu_55201837_65464cuda3std3__45__cpo5beginE - _ZN39_INTERNAL_76ea8f43_4_k_cu_55201837_65464cuda3std6ranges3__45__cpo9iter_moveE)
_ZN39_INTERNAL_76ea8f43_4_k_cu_55201837_65464cuda3std6ranges3__45__cpo9iter_moveE:
	.zero		1
	.type		_ZN39_INTERNAL_76ea8f43_4_k_cu_55201837_65464cuda3std3__45__cpo5beginE,@object
	.size		_ZN39_INTERNAL_76ea8f43_4_k_cu_55201837_65464cuda3std3__45__cpo5beginE,(_ZN39_INTERNAL_76ea8f43_4_k_cu_55201837_65464cuda3std3__441_GLOBAL__N__76ea8f43_4_k_cu_55201837_65466ignoreE - _ZN39_INTERNAL_76ea8f43_4_k_cu_55201837_65464cuda3std3__45__cpo5beginE)
_ZN39_INTERNAL_76ea8f43_4_k_cu_55201837_65464cuda3std3__45__cpo5beginE:
	.zero		1
	.type		_ZN39_INTERNAL_76ea8f43_4_k_cu_55201837_65464cuda3std3__441_GLOBAL__N__76ea8f43_4_k_cu_55201837_65466ignoreE,@object
	.size		_ZN39_INTERNAL_76ea8f43_4_k_cu_55201837_65464cuda3std3__441_GLOBAL__N__76ea8f43_4_k_cu_55201837_65466ignoreE,(_ZN39_INTERNAL_76ea8f43_4_k_cu_55201837_65464cute7productE - _ZN39_INTERNAL_76ea8f43_4_k_cu_55201837_65464cuda3std3__441_GLOBAL__N__76ea8f43_4_k_cu_55201837_65466ignoreE)
_ZN39_INTERNAL_76ea8f43_4_k_cu_55201837_65464cuda3std3__441_GLOBAL__N__76ea8f43_4_k_cu_55201837_65466ignoreE:
	.zero		1
	.type		_ZN39_INTERNAL_76ea8f43_4_k_cu_55201837_65464cute7productE,@object
	.size		_ZN39_INTERNAL_76ea8f43_4_k_cu_55201837_65464cute7productE,(_ZN39_INTERNAL_76ea8f43_4_k_cu_55201837_65464cuda3std3__45__cpo3endE - _ZN39_INTERNAL_76ea8f43_4_k_cu_55201837_65464cute7productE)
_ZN39_INTERNAL_76ea8f43_4_k_cu_55201837_65464cute7productE:
	.zero		1
	.type		_ZN39_INTERNAL_76ea8f43_4_k_cu_55201837_65464cuda3std3__45__cpo3endE,@object
	.size		_ZN39_INTERNAL_76ea8f43_4_k_cu_55201837_65464cuda3std3__45__cpo3endE,(_ZN39_INTERNAL_76ea8f43_4_k_cu_55201837_65464cuda3std3__419piecewise_constructE - _ZN39_INTERNAL_76ea8f43_4_k_cu_55201837_65464cuda3std3__45__cpo3endE)
_ZN39_INTERNAL_76ea8f43_4_k_cu_55201837_65464cuda3std3__45__cpo3endE:
	.zero		1
	.type		_ZN39_INTERNAL_76ea8f43_4_k_cu_55201837_65464cuda3std3__419piecewise_constructE,@object
	.size		_ZN39_INTERNAL_76ea8f43_4_k_cu_55201837_65464cuda3std3__419piecewise_constructE,(_ZN39_INTERNAL_76ea8f43_4_k_cu_55201837_65464cuda3std3__45__cpo4cendE - _ZN39_INTERNAL_76ea8f43_4_k_cu_55201837_65464cuda3std3__419piecewise_constructE)
_ZN39_INTERNAL_76ea8f43_4_k_cu_55201837_65464cuda3std3__419piecewise_constructE:
	.zero		1
	.type		_ZN39_INTERNAL_76ea8f43_4_k_cu_55201837_65464cuda3std3__45__cpo4cendE,@object
	.size		_ZN39_INTERNAL_76ea8f43_4_k_cu_55201837_65464cuda3std3__45__cpo4cendE,(_ZN39_INTERNAL_76ea8f43_4_k_cu_55201837_65464cuda3std6ranges3__45__cpo4swapE - _ZN39_INTERNAL_76ea8f43_4_k_cu_55201837_65464cuda3std3__45__cpo4cendE)
_ZN39_INTERNAL_76ea8f43_4_k_cu_55201837_65464cuda3std3__45__cpo4cendE:
	.zero		1
	.type		_ZN39_INTERNAL_76ea8f43_4_k_cu_55201837_65464cuda3std6ranges3__45__cpo4swapE,@object
	.size		_ZN39_INTERNAL_76ea8f43_4_k_cu_55201837_65464cuda3std6ranges3__45__cpo4swapE,(.L_8 - _ZN39_INTERNAL_76ea8f43_4_k_cu_55201837_65464cuda3std6ranges3__45__cpo4swapE)
_ZN39_INTERNAL_76ea8f43_4_k_cu_55201837_65464cuda3std6ranges3__45__cpo4swapE:
	.zero		1
.L_8:


//--------------------- .nv.constant0._ZN7cutlass13device_kernelINS_4gemm6kernel13GemmUniversalIN4cute5tupleIJiiiiEEENS1_10collective13CollectiveMmaINS1_34MainloopSm90TmaGmmaWarpSpecializedILi3ENS5_IJNS4_1CILi2EEESB_NSA_ILi1EEEEEENS1_35KernelTmaWarpSpecializedCooperativeEEENS5_IJNSA_ILi128EEESG_NSA_ILi32EEEEEENS_10tfloat32_tENS5_IJlSC_lEEESJ_SK_NS4_8TiledMMAINS4_8MMA_AtomIJNS4_4SM904GMMA30MMA_64x128x8_F32TF32TF32_SS_TNILNSO_7ScaleInE1ELSQ_1EEEEEENS4_6LayoutINS5_IJSB_SC_SC_EEENS5_IJSC_NSA_ILi0EEESV_EEEEENS5_IJNS4_10UnderscoreESY_SY_EEEEENS4_23SM90_TMA_LOAD_MULTICASTENS4_14ComposedLayoutINS4_7SwizzleILi3ELi4ELi3EEENS4_18smem_ptr_flag_bitsILi32EEENST_INS5_IJNSA_ILi8EEESH_EEENS5_IJSH_SC_EEEEEEEvNS4_8identityES11_S1B_vS1C_EENS_8epilogue10collective6detail29Sm90TmaWarpSpecializedAdapterINS1F_15DefaultEpilogueISJ_SK_SK_NS1E_6thread17LinearCombinationISJ_Li1EffLNS1J_9ScaleType4KindE0ELNS_15FloatRoundStyleE2ESJ_EENS1_15EpilogueDefaultEEEEEvvEEEEvNT_6ParamsE --------------------------
	.section	.nv.constant0._ZN7cutlass13device_kernelINS_4gemm6kernel13GemmUniversalIN4cute5tupleIJiiiiEEENS1_10collective13CollectiveMmaINS1_34MainloopSm90TmaGmmaWarpSpecializedILi3ENS5_IJNS4_1CILi2EEESB_NSA_ILi1EEEEEENS1_35KernelTmaWarpSpecializedCooperativeEEENS5_IJNSA_ILi128EEESG_NSA_ILi32EEEEEENS_10tfloat32_tENS5_IJlSC_lEEESJ_SK_NS4_8TiledMMAINS4_8MMA_AtomIJNS4_4SM904GMMA30MMA_64x128x8_F32TF32TF32_SS_TNILNSO_7ScaleInE1ELSQ_1EEEEEENS4_6LayoutINS5_IJSB_SC_SC_EEENS5_IJSC_NSA_ILi0EEESV_EEEEENS5_IJNS4_10UnderscoreESY_SY_EEEEENS4_23SM90_TMA_LOAD_MULTICASTENS4_14ComposedLayoutINS4_7SwizzleILi3ELi4ELi3EEENS4_18smem_ptr_flag_bitsILi32EEENST_INS5_IJNSA_ILi8EEESH_EEENS5_IJSH_SC_EEEEEEEvNS4_8identityES11_S1B_vS1C_EENS_8epilogue10collective6detail29Sm90TmaWarpSpecializedAdapterINS1F_15DefaultEpilogueISJ_SK_SK_NS1E_6thread17LinearCombinationISJ_Li1EffLNS1J_9ScaleType4KindE0ELNS_15FloatRoundStyleE2ESJ_EENS1_15EpilogueDefaultEEEEEvvEEEEvNT_6ParamsE,"a",@progbits
	.sectionflags	@""
	.align	4
.nv.constant0._ZN7cutlass13device_kernelINS_4gemm6kernel13GemmUniversalIN4cute5tupleIJiiiiEEENS1_10collective13CollectiveMmaINS1_34MainloopSm90TmaGmmaWarpSpecializedILi3ENS5_IJNS4_1CILi2EEESB_NSA_ILi1EEEEEENS1_35KernelTmaWarpSpecializedCooperativeEEENS5_IJNSA_ILi128EEESG_NSA_ILi32EEEEEENS_10tfloat32_tENS5_IJlSC_lEEESJ_SK_NS4_8TiledMMAINS4_8MMA_AtomIJNS4_4SM904GMMA30MMA_64x128x8_F32TF32TF32_SS_TNILNSO_7ScaleInE1ELSQ_1EEEEEENS4_6LayoutINS5_IJSB_SC_SC_EEENS5_IJSC_NSA_ILi0EEESV_EEEEENS5_IJNS4_10UnderscoreESY_SY_EEEEENS4_23SM90_TMA_LOAD_MULTICASTENS4_14ComposedLayoutINS4_7SwizzleILi3ELi4ELi3EEENS4_18smem_ptr_flag_bitsILi32EEENST_INS5_IJNSA_ILi8EEESH_EEENS5_IJSH_SC_EEEEEEEvNS4_8identityES11_S1B_vS1C_EENS_8epilogue10collective6detail29Sm90TmaWarpSpecializedAdapterINS1F_15DefaultEpilogueISJ_SK_SK_NS1E_6thread17LinearCombinationISJ_Li1EffLNS1J_9ScaleType4KindE0ELNS_15FloatRoundStyleE2ESJ_EENS1_15EpilogueDefaultEEEEEvvEEEEvNT_6ParamsE:
	.zero		1664


//--------------------- SYMBOLS --------------------------

	.type		.nv.reservedSmem.offset0,@object
	.size		.nv.reservedSmem.offset0,0x4
	.type		__assertfail,@function
